//
// Generated by NVIDIA NVVM Compiler
//
// Compiler Build ID: CL-36424714
// Cuda compilation tools, release 13.0, V13.0.88
// Based on NVVM 20.0.0
//

.version 9.0
.target sm_100
.address_size 64

	// .globl	lrsi_batch_f32

.visible .entry lrsi_batch_f32(
	.param .u64 .ptr .align 1 lrsi_batch_f32_param_0,
	.param .u64 .ptr .align 1 lrsi_batch_f32_param_1,
	.param .u32 lrsi_batch_f32_param_2,
	.param .u32 lrsi_batch_f32_param_3,
	.param .u32 lrsi_batch_f32_param_4,
	.param .u64 .ptr .align 1 lrsi_batch_f32_param_5
)
{
	.reg .pred 	%p<82>;
	.reg .b32 	%r<218>;
	.reg .b32 	%f<326>;
	.reg .b64 	%rd<68>;

	ld.param.u32 	%r92, [lrsi_batch_f32_param_2];
	ld.param.u32 	%r94, [lrsi_batch_f32_param_4];
	ld.param.u64 	%rd12, [lrsi_batch_f32_param_5];
	cvta.to.global.u64 	%rd1, %rd12;
	mov.u32 	%r95, %ctaid.x;
	mov.u32 	%r96, %ntid.x;
	mov.u32 	%r1, %tid.x;
	mad.lo.s32 	%r189, %r95, %r96, %r1;
	setp.ge.s32 	%p2, %r189, %r94;
	@%p2 bra 	$L__BB0_53;
	ld.param.u32 	%r184, [lrsi_batch_f32_param_3];
	ld.param.u64 	%rd64, [lrsi_batch_f32_param_0];
	cvta.to.global.u64 	%rd13, %rd64;
	setp.lt.s32 	%p3, %r184, 0;
	setp.le.s32 	%p4, %r92, %r184;
	or.pred  	%p1, %p3, %p4;
	add.s32 	%r3, %r184, 3;
	mul.wide.u32 	%rd14, %r184, 4;
	add.s64 	%rd2, %rd13, %rd14;
	and.b32  	%r4, %r1, 31;
	max.s32 	%r97, %r3, 1;
	and.b32  	%r5, %r92, 7;
	and.b32  	%r6, %r92, 3;
	and.b32  	%r7, %r97, 7;
	and.b32  	%r8, %r97, 3;
	sub.s32 	%r98, %r92, %r184;
	add.s32 	%r99, %r98, 1;
	add.s32 	%r9, %r98, -4;
	and.b32  	%r10, %r92, 2147483640;
	and.b32  	%r11, %r92, 1;
	and.b32  	%r12, %r97, 2147483640;
	and.b32  	%r13, %r97, 1;
	add.s64 	%rd15, %rd64, %rd14;
	add.s64 	%rd3, %rd15, 4;
	add.s64 	%rd4, %rd15, 8;
	and.b32  	%r14, %r99, 3;
	add.s64 	%rd5, %rd15, 16;
	add.s64 	%rd6, %rd15, 20;
	not.pred 	%p5, %p1;
$L__BB0_2:
	add.s32 	%r16, %r6, -1;
	mul.lo.s32 	%r17, %r189, %r92;
	@%p5 bra 	$L__BB0_15;
	setp.lt.s32 	%p73, %r92, 1;
	@%p73 bra 	$L__BB0_52;
	setp.lt.u32 	%p74, %r92, 8;
	mov.b32 	%r210, 0;
	@%p74 bra 	$L__BB0_7;
	mov.b32 	%r190, 0;
$L__BB0_6:
	.pragma "nounroll";
	add.s32 	%r173, %r190, %r17;
	mul.wide.s32 	%rd56, %r173, 4;
	add.s64 	%rd57, %rd1, %rd56;
	mov.b32 	%r174, 2143289344;
	st.global.u32 	[%rd57], %r174;
	st.global.u32 	[%rd57+4], %r174;
	st.global.u32 	[%rd57+8], %r174;
	st.global.u32 	[%rd57+12], %r174;
	st.global.u32 	[%rd57+16], %r174;
	st.global.u32 	[%rd57+20], %r174;
	st.global.u32 	[%rd57+24], %r174;
	st.global.u32 	[%rd57+28], %r174;
	add.s32 	%r190, %r190, 8;
	setp.eq.s32 	%p75, %r190, %r10;
	mov.u32 	%r210, %r10;
	@%p75 bra 	$L__BB0_7;
	bra.uni 	$L__BB0_6;
$L__BB0_7:
	setp.eq.s32 	%p76, %r5, 0;
	@%p76 bra 	$L__BB0_52;
	add.s32 	%r175, %r5, -1;
	setp.lt.u32 	%p77, %r175, 3;
	@%p77 bra 	$L__BB0_10;
	add.s32 	%r176, %r210, %r17;
	mul.wide.s32 	%rd58, %r176, 4;
	add.s64 	%rd59, %rd1, %rd58;
	mov.b32 	%r177, 2143289344;
	st.global.u32 	[%rd59], %r177;
	st.global.u32 	[%rd59+4], %r177;
	st.global.u32 	[%rd59+8], %r177;
	st.global.u32 	[%rd59+12], %r177;
	add.s32 	%r210, %r210, 4;
$L__BB0_10:
	setp.eq.s32 	%p78, %r6, 0;
	@%p78 bra 	$L__BB0_52;
	setp.eq.s32 	%p79, %r16, 0;
	@%p79 bra 	$L__BB0_13;
	add.s32 	%r178, %r210, %r17;
	mul.wide.s32 	%rd60, %r178, 4;
	add.s64 	%rd61, %rd1, %rd60;
	mov.b32 	%r179, 2143289344;
	st.global.u32 	[%rd61], %r179;
	st.global.u32 	[%rd61+4], %r179;
	add.s32 	%r210, %r210, 2;
$L__BB0_13:
	setp.eq.s32 	%p80, %r11, 0;
	@%p80 bra 	$L__BB0_52;
	add.s32 	%r180, %r210, %r17;
	mul.wide.s32 	%rd62, %r180, 4;
	add.s64 	%rd63, %rd1, %rd62;
	mov.b32 	%r181, 2143289344;
	st.global.u32 	[%rd63], %r181;
	bra.uni 	$L__BB0_52;
$L__BB0_15:
	ld.param.u64 	%rd67, [lrsi_batch_f32_param_1];
	cvta.to.global.u64 	%rd16, %rd67;
	mul.wide.s32 	%rd17, %r189, 4;
	add.s64 	%rd18, %rd16, %rd17;
	ld.global.nc.f32 	%f1, [%rd18];
	setp.gt.f32 	%p6, %f1, 0f00000000;
	setp.lt.f32 	%p7, %f1, 0f3F800000;
	and.pred  	%p8, %p6, %p7;
	@%p8 bra 	$L__BB0_28;
	setp.lt.s32 	%p65, %r92, 1;
	@%p65 bra 	$L__BB0_52;
	setp.lt.u32 	%p66, %r92, 8;
	mov.b32 	%r213, 0;
	@%p66 bra 	$L__BB0_20;
	mov.b32 	%r191, 0;
$L__BB0_19:
	.pragma "nounroll";
	add.s32 	%r162, %r191, %r17;
	mul.wide.s32 	%rd48, %r162, 4;
	add.s64 	%rd49, %rd1, %rd48;
	mov.b32 	%r163, 2143289344;
	st.global.u32 	[%rd49], %r163;
	st.global.u32 	[%rd49+4], %r163;
	st.global.u32 	[%rd49+8], %r163;
	st.global.u32 	[%rd49+12], %r163;
	st.global.u32 	[%rd49+16], %r163;
	st.global.u32 	[%rd49+20], %r163;
	st.global.u32 	[%rd49+24], %r163;
	st.global.u32 	[%rd49+28], %r163;
	add.s32 	%r191, %r191, 8;
	setp.eq.s32 	%p67, %r191, %r10;
	mov.u32 	%r213, %r10;
	@%p67 bra 	$L__BB0_20;
	bra.uni 	$L__BB0_19;
$L__BB0_20:
	setp.eq.s32 	%p68, %r5, 0;
	@%p68 bra 	$L__BB0_52;
	add.s32 	%r164, %r5, -1;
	setp.lt.u32 	%p69, %r164, 3;
	@%p69 bra 	$L__BB0_23;
	add.s32 	%r165, %r213, %r17;
	mul.wide.s32 	%rd50, %r165, 4;
	add.s64 	%rd51, %rd1, %rd50;
	mov.b32 	%r166, 2143289344;
	st.global.u32 	[%rd51], %r166;
	st.global.u32 	[%rd51+4], %r166;
	st.global.u32 	[%rd51+8], %r166;
	st.global.u32 	[%rd51+12], %r166;
	add.s32 	%r213, %r213, 4;
$L__BB0_23:
	setp.eq.s32 	%p70, %r6, 0;
	@%p70 bra 	$L__BB0_52;
	setp.eq.s32 	%p71, %r16, 0;
	@%p71 bra 	$L__BB0_26;
	add.s32 	%r167, %r213, %r17;
	mul.wide.s32 	%rd52, %r167, 4;
	add.s64 	%rd53, %rd1, %rd52;
	mov.b32 	%r168, 2143289344;
	st.global.u32 	[%rd53], %r168;
	st.global.u32 	[%rd53+4], %r168;
	add.s32 	%r213, %r213, 2;
$L__BB0_26:
	setp.eq.s32 	%p72, %r11, 0;
	@%p72 bra 	$L__BB0_52;
	add.s32 	%r169, %r213, %r17;
	mul.wide.s32 	%rd54, %r169, 4;
	add.s64 	%rd55, %rd1, %rd54;
	mov.b32 	%r170, 2143289344;
	st.global.u32 	[%rd55], %r170;
	bra.uni 	$L__BB0_52;
$L__BB0_28:
	setp.ge.s32 	%p9, %r3, %r92;
	mov.f32 	%f157, 0f3F800000;
	sub.f32 	%f2, %f157, %f1;
	neg.f32 	%f3, %f2;
	@%p9 bra 	$L__BB0_40;
	setp.lt.s32 	%p18, %r3, 8;
	mov.b32 	%r196, 0;
	@%p18 bra 	$L__BB0_32;
	mov.b32 	%r194, 0;
$L__BB0_31:
	.pragma "nounroll";
	add.s32 	%r112, %r194, %r17;
	mul.wide.s32 	%rd27, %r112, 4;
	add.s64 	%rd28, %rd1, %rd27;
	mov.b32 	%r113, 2143289344;
	st.global.u32 	[%rd28], %r113;
	st.global.u32 	[%rd28+4], %r113;
	st.global.u32 	[%rd28+8], %r113;
	st.global.u32 	[%rd28+12], %r113;
	st.global.u32 	[%rd28+16], %r113;
	st.global.u32 	[%rd28+20], %r113;
	st.global.u32 	[%rd28+24], %r113;
	st.global.u32 	[%rd28+28], %r113;
	add.s32 	%r194, %r194, 8;
	setp.ne.s32 	%p19, %r194, %r12;
	mov.u32 	%r196, %r12;
	@%p19 bra 	$L__BB0_31;
$L__BB0_32:
	setp.eq.s32 	%p20, %r7, 0;
	@%p20 bra 	$L__BB0_54;
	add.s32 	%r114, %r7, -1;
	setp.lt.u32 	%p21, %r114, 3;
	@%p21 bra 	$L__BB0_35;
	add.s32 	%r115, %r196, %r17;
	mul.wide.s32 	%rd29, %r115, 4;
	add.s64 	%rd30, %rd1, %rd29;
	mov.b32 	%r116, 2143289344;
	st.global.u32 	[%rd30], %r116;
	st.global.u32 	[%rd30+4], %r116;
	st.global.u32 	[%rd30+8], %r116;
	st.global.u32 	[%rd30+12], %r116;
	add.s32 	%r196, %r196, 4;
$L__BB0_35:
	setp.eq.s32 	%p22, %r8, 0;
	@%p22 bra 	$L__BB0_54;
	setp.eq.s32 	%p23, %r8, 1;
	@%p23 bra 	$L__BB0_38;
	add.s32 	%r117, %r196, %r17;
	mul.wide.s32 	%rd31, %r117, 4;
	add.s64 	%rd32, %rd1, %rd31;
	mov.b32 	%r118, 2143289344;
	st.global.u32 	[%rd32], %r118;
	st.global.u32 	[%rd32+4], %r118;
	add.s32 	%r196, %r196, 2;
$L__BB0_38:
	setp.eq.s32 	%p24, %r13, 0;
	@%p24 bra 	$L__BB0_54;
	add.s32 	%r119, %r196, %r17;
	mul.wide.s32 	%rd33, %r119, 4;
	add.s64 	%rd34, %rd1, %rd33;
	mov.b32 	%r120, 2143289344;
	st.global.u32 	[%rd34], %r120;
	bra.uni 	$L__BB0_54;
$L__BB0_40:
	setp.lt.s32 	%p10, %r92, 1;
	@%p10 bra 	$L__BB0_52;
	setp.lt.u32 	%p11, %r92, 8;
	mov.b32 	%r216, 0;
	@%p11 bra 	$L__BB0_44;
	and.b32  	%r101, %r92, 2147483640;
	neg.s32 	%r193, %r101;
	mov.u32 	%r192, %r17;
$L__BB0_43:
	.pragma "nounroll";
	mul.wide.s32 	%rd19, %r192, 4;
	add.s64 	%rd20, %rd1, %rd19;
	mov.b32 	%r102, 2143289344;
	st.global.u32 	[%rd20], %r102;
	st.global.u32 	[%rd20+4], %r102;
	st.global.u32 	[%rd20+8], %r102;
	st.global.u32 	[%rd20+12], %r102;
	st.global.u32 	[%rd20+16], %r102;
	st.global.u32 	[%rd20+20], %r102;
	st.global.u32 	[%rd20+24], %r102;
	st.global.u32 	[%rd20+28], %r102;
	add.s32 	%r193, %r193, 8;
	add.s32 	%r192, %r192, 8;
	setp.eq.s32 	%p12, %r193, 0;
	mov.u32 	%r216, %r10;
	@%p12 bra 	$L__BB0_44;
	bra.uni 	$L__BB0_43;
$L__BB0_44:
	setp.eq.s32 	%p13, %r5, 0;
	@%p13 bra 	$L__BB0_52;
	add.s32 	%r103, %r5, -1;
	setp.lt.u32 	%p14, %r103, 3;
	@%p14 bra 	$L__BB0_47;
	add.s32 	%r104, %r216, %r17;
	mul.wide.s32 	%rd21, %r104, 4;
	add.s64 	%rd22, %rd1, %rd21;
	mov.b32 	%r105, 2143289344;
	st.global.u32 	[%rd22], %r105;
	st.global.u32 	[%rd22+4], %r105;
	st.global.u32 	[%rd22+8], %r105;
	st.global.u32 	[%rd22+12], %r105;
	add.s32 	%r216, %r216, 4;
$L__BB0_47:
	setp.eq.s32 	%p15, %r6, 0;
	@%p15 bra 	$L__BB0_52;
	setp.eq.s32 	%p16, %r16, 0;
	@%p16 bra 	$L__BB0_50;
	add.s32 	%r106, %r216, %r17;
	mul.wide.s32 	%rd23, %r106, 4;
	add.s64 	%rd24, %rd1, %rd23;
	mov.b32 	%r107, 2143289344;
	st.global.u32 	[%rd24], %r107;
	st.global.u32 	[%rd24+4], %r107;
	add.s32 	%r216, %r216, 2;
$L__BB0_50:
	setp.eq.s32 	%p17, %r11, 0;
	@%p17 bra 	$L__BB0_52;
	add.s32 	%r108, %r216, %r17;
	mul.wide.s32 	%rd25, %r108, 4;
	add.s64 	%rd26, %rd1, %rd25;
	mov.b32 	%r109, 2143289344;
	st.global.u32 	[%rd26], %r109;
$L__BB0_52:
	mov.u32 	%r182, %ntid.x;
	mov.u32 	%r183, %nctaid.x;
	mad.lo.s32 	%r189, %r182, %r183, %r189;
	setp.lt.s32 	%p81, %r189, %r94;
	@%p81 bra 	$L__BB0_2;
$L__BB0_53:
	ret;
$L__BB0_54:
	ld.global.f32 	%f305, [%rd2];
	// begin inline asm
	activemask.b32 %r121;
	// end inline asm
	brev.b32 	%r123, %r121;
	bfind.shiftamt.u32 	%r35, %r123;
	setp.eq.s32 	%p25, %r4, %r35;
	mov.b32 	%r202, 0;
	@%p25 bra 	$L__BB0_55;
	bra.uni 	$L__BB0_56;
$L__BB0_55:
	// begin inline asm
	ld.global.nc.f32 %f158, [%rd3];
	// end inline asm
	mov.b32 	%r202, %f158;
$L__BB0_56:
	shfl.sync.idx.b32	%r124|%p26, %r202, %r35, 31, %r121;
	mov.b32 	%f67, %r124;
	abs.f32 	%f159, %f67;
	setp.nan.f32 	%p27, %f159, %f159;
	mov.f32 	%f304, %f305;
	mov.f32 	%f303, %f305;
	mov.f32 	%f302, %f305;
	@%p27 bra 	$L__BB0_58;
	sub.f32 	%f160, %f67, %f305;
	fma.rn.f32 	%f68, %f1, %f160, %f305;
	fma.rn.f32 	%f161, %f3, %f68, %f305;
	fma.rn.f32 	%f304, %f2, %f305, %f161;
	fma.rn.f32 	%f162, %f3, %f304, %f305;
	fma.rn.f32 	%f303, %f2, %f305, %f162;
	fma.rn.f32 	%f163, %f3, %f303, %f305;
	fma.rn.f32 	%f302, %f2, %f305, %f163;
	mov.f32 	%f305, %f68;
$L__BB0_58:
	ld.param.u32 	%r185, [lrsi_batch_f32_param_3];
	add.s32 	%r125, %r185, 2;
	setp.ge.s32 	%p28, %r125, %r3;
	@%p28 bra 	$L__BB0_59;
	bra.uni 	$L__BB0_100;
$L__BB0_59:
	setp.eq.s32 	%p32, %r14, 0;
	mov.u32 	%r201, %r3;
	@%p32 bra 	$L__BB0_78;
	// begin inline asm
	activemask.b32 %r130;
	// end inline asm
	brev.b32 	%r132, %r130;
	bfind.shiftamt.u32 	%r37, %r132;
	setp.ne.s32 	%p33, %r4, %r37;
	mov.b32 	%r198, 0;
	@%p33 bra 	$L__BB0_62;
	ld.param.u64 	%rd65, [lrsi_batch_f32_param_0];
	mul.wide.u32 	%rd38, %r3, 4;
	add.s64 	%rd37, %rd65, %rd38;
	// begin inline asm
	ld.global.nc.f32 %f170, [%rd37];
	// end inline asm
	mov.b32 	%r198, %f170;
$L__BB0_62:
	shfl.sync.idx.b32	%r133|%p34, %r198, %r37, 31, %r130;
	mov.b32 	%f9, %r133;
	abs.f32 	%f172, %f9;
	setp.nan.f32 	%p35, %f172, %f172;
	mov.f32 	%f283, 0f7FC00000;
	@%p35 bra 	$L__BB0_65;
	sub.f32 	%f174, %f9, %f305;
	fma.rn.f32 	%f10, %f1, %f174, %f305;
	fma.rn.f32 	%f175, %f3, %f10, %f305;
	fma.rn.f32 	%f11, %f2, %f304, %f175;
	fma.rn.f32 	%f176, %f3, %f11, %f304;
	fma.rn.f32 	%f12, %f2, %f303, %f176;
	fma.rn.f32 	%f177, %f3, %f12, %f303;
	fma.rn.f32 	%f302, %f2, %f302, %f177;
	sub.f32 	%f14, %f10, %f11;
	sub.f32 	%f15, %f11, %f12;
	sub.f32 	%f16, %f12, %f302;
	abs.f32 	%f17, %f14;
	abs.f32 	%f18, %f15;
	abs.f32 	%f19, %f16;
	add.f32 	%f178, %f17, %f18;
	add.f32 	%f20, %f178, %f19;
	setp.le.f32 	%p36, %f20, 0f34000000;
	mov.f32 	%f283, 0f00000000;
	mov.f32 	%f305, %f10;
	mov.f32 	%f304, %f11;
	mov.f32 	%f303, %f12;
	@%p36 bra 	$L__BB0_65;
	add.f32 	%f179, %f14, %f17;
	add.f32 	%f180, %f179, %f15;
	add.f32 	%f181, %f180, %f18;
	add.f32 	%f182, %f181, %f16;
	add.f32 	%f183, %f182, %f19;
	mul.f32 	%f184, %f183, 0f3F000000;
	div.rn.f32 	%f283, %f184, %f20;
$L__BB0_65:
	ld.param.u32 	%r186, [lrsi_batch_f32_param_3];
	add.s32 	%r201, %r186, 4;
	setp.eq.s32 	%p37, %r14, 1;
	add.s32 	%r134, %r3, %r17;
	mul.wide.s32 	%rd39, %r134, 4;
	add.s64 	%rd7, %rd1, %rd39;
	st.global.f32 	[%rd7], %f283;
	@%p37 bra 	$L__BB0_78;
	// begin inline asm
	activemask.b32 %r135;
	// end inline asm
	brev.b32 	%r137, %r135;
	bfind.shiftamt.u32 	%r42, %r137;
	setp.ne.s32 	%p38, %r4, %r42;
	mov.b32 	%r199, 0;
	@%p38 bra 	$L__BB0_68;
	// begin inline asm
	ld.global.nc.f32 %f185, [%rd5];
	// end inline asm
	mov.b32 	%r199, %f185;
$L__BB0_68:
	shfl.sync.idx.b32	%r138|%p39, %r199, %r42, 31, %r135;
	mov.b32 	%f27, %r138;
	abs.f32 	%f187, %f27;
	setp.nan.f32 	%p40, %f187, %f187;
	mov.f32 	%f288, 0f7FC00000;
	@%p40 bra 	$L__BB0_71;
	sub.f32 	%f189, %f27, %f305;
	fma.rn.f32 	%f28, %f1, %f189, %f305;
	fma.rn.f32 	%f190, %f3, %f28, %f305;
	fma.rn.f32 	%f29, %f2, %f304, %f190;
	fma.rn.f32 	%f191, %f3, %f29, %f304;
	fma.rn.f32 	%f30, %f2, %f303, %f191;
	fma.rn.f32 	%f192, %f3, %f30, %f303;
	fma.rn.f32 	%f302, %f2, %f302, %f192;
	sub.f32 	%f32, %f28, %f29;
	sub.f32 	%f33, %f29, %f30;
	sub.f32 	%f34, %f30, %f302;
	abs.f32 	%f35, %f32;
	abs.f32 	%f36, %f33;
	abs.f32 	%f37, %f34;
	add.f32 	%f193, %f35, %f36;
	add.f32 	%f38, %f193, %f37;
	setp.le.f32 	%p41, %f38, 0f34000000;
	mov.f32 	%f288, 0f00000000;
	mov.f32 	%f305, %f28;
	mov.f32 	%f304, %f29;
	mov.f32 	%f303, %f30;
	@%p41 bra 	$L__BB0_71;
	add.f32 	%f194, %f32, %f35;
	add.f32 	%f195, %f194, %f33;
	add.f32 	%f196, %f195, %f36;
	add.f32 	%f197, %f196, %f34;
	add.f32 	%f198, %f197, %f37;
	mul.f32 	%f199, %f198, 0f3F000000;
	div.rn.f32 	%f288, %f199, %f38;
$L__BB0_71:
	ld.param.u32 	%r187, [lrsi_batch_f32_param_3];
	add.s32 	%r201, %r187, 5;
	setp.eq.s32 	%p42, %r14, 2;
	st.global.f32 	[%rd7+4], %f288;
	@%p42 bra 	$L__BB0_78;
	// begin inline asm
	activemask.b32 %r139;
	// end inline asm
	brev.b32 	%r141, %r139;
	bfind.shiftamt.u32 	%r47, %r141;
	setp.ne.s32 	%p43, %r4, %r47;
	mov.b32 	%r200, 0;
	@%p43 bra 	$L__BB0_74;
	// begin inline asm
	ld.global.nc.f32 %f200, [%rd6];
	// end inline asm
	mov.b32 	%r200, %f200;
$L__BB0_74:
	shfl.sync.idx.b32	%r142|%p44, %r200, %r47, 31, %r139;
	mov.b32 	%f45, %r142;
	abs.f32 	%f202, %f45;
	setp.nan.f32 	%p45, %f202, %f202;
	mov.f32 	%f293, 0f7FC00000;
	@%p45 bra 	$L__BB0_77;
	sub.f32 	%f204, %f45, %f305;
	fma.rn.f32 	%f46, %f1, %f204, %f305;
	fma.rn.f32 	%f205, %f3, %f46, %f305;
	fma.rn.f32 	%f47, %f2, %f304, %f205;
	fma.rn.f32 	%f206, %f3, %f47, %f304;
	fma.rn.f32 	%f48, %f2, %f303, %f206;
	fma.rn.f32 	%f207, %f3, %f48, %f303;
	fma.rn.f32 	%f302, %f2, %f302, %f207;
	sub.f32 	%f50, %f46, %f47;
	sub.f32 	%f51, %f47, %f48;
	sub.f32 	%f52, %f48, %f302;
	abs.f32 	%f53, %f50;
	abs.f32 	%f54, %f51;
	abs.f32 	%f55, %f52;
	add.f32 	%f208, %f53, %f54;
	add.f32 	%f56, %f208, %f55;
	setp.le.f32 	%p46, %f56, 0f34000000;
	mov.f32 	%f293, 0f00000000;
	mov.f32 	%f305, %f46;
	mov.f32 	%f304, %f47;
	mov.f32 	%f303, %f48;
	@%p46 bra 	$L__BB0_77;
	add.f32 	%f209, %f50, %f53;
	add.f32 	%f210, %f209, %f51;
	add.f32 	%f211, %f210, %f54;
	add.f32 	%f212, %f211, %f52;
	add.f32 	%f213, %f212, %f55;
	mul.f32 	%f214, %f213, 0f3F000000;
	div.rn.f32 	%f293, %f214, %f56;
$L__BB0_77:
	ld.param.u32 	%r188, [lrsi_batch_f32_param_3];
	add.s32 	%r201, %r188, 6;
	st.global.f32 	[%rd7+8], %f293;
$L__BB0_78:
	setp.lt.u32 	%p47, %r9, 3;
	@%p47 bra 	$L__BB0_52;
$L__BB0_79:
	ld.param.u64 	%rd66, [lrsi_batch_f32_param_0];
	mul.wide.u32 	%rd42, %r201, 4;
	add.s64 	%rd8, %rd66, %rd42;
	// begin inline asm
	activemask.b32 %r143;
	// end inline asm
	brev.b32 	%r145, %r143;
	bfind.shiftamt.u32 	%r60, %r145;
	setp.ne.s32 	%p48, %r4, %r60;
	mov.b32 	%r205, 0;
	@%p48 bra 	$L__BB0_81;
	// begin inline asm
	ld.global.nc.f32 %f215, [%rd8];
	// end inline asm
	mov.b32 	%r205, %f215;
$L__BB0_81:
	shfl.sync.idx.b32	%r146|%p49, %r205, %r60, 31, %r143;
	mov.b32 	%f85, %r146;
	abs.f32 	%f217, %f85;
	setp.nan.f32 	%p50, %f217, %f217;
	mov.f32 	%f310, 0f7FC00000;
	@%p50 bra 	$L__BB0_84;
	sub.f32 	%f219, %f85, %f305;
	fma.rn.f32 	%f86, %f1, %f219, %f305;
	fma.rn.f32 	%f220, %f3, %f86, %f305;
	fma.rn.f32 	%f87, %f2, %f304, %f220;
	fma.rn.f32 	%f221, %f3, %f87, %f304;
	fma.rn.f32 	%f88, %f2, %f303, %f221;
	fma.rn.f32 	%f222, %f3, %f88, %f303;
	fma.rn.f32 	%f302, %f2, %f302, %f222;
	sub.f32 	%f90, %f86, %f87;
	sub.f32 	%f91, %f87, %f88;
	sub.f32 	%f92, %f88, %f302;
	abs.f32 	%f93, %f90;
	abs.f32 	%f94, %f91;
	abs.f32 	%f95, %f92;
	add.f32 	%f223, %f93, %f94;
	add.f32 	%f96, %f223, %f95;
	setp.le.f32 	%p51, %f96, 0f34000000;
	mov.f32 	%f310, 0f00000000;
	mov.f32 	%f305, %f86;
	mov.f32 	%f304, %f87;
	mov.f32 	%f303, %f88;
	@%p51 bra 	$L__BB0_84;
	add.f32 	%f224, %f90, %f93;
	add.f32 	%f225, %f224, %f91;
	add.f32 	%f226, %f225, %f94;
	add.f32 	%f227, %f226, %f92;
	add.f32 	%f228, %f227, %f95;
	mul.f32 	%f229, %f228, 0f3F000000;
	div.rn.f32 	%f310, %f229, %f96;
$L__BB0_84:
	add.s32 	%r149, %r201, %r17;
	mul.wide.s32 	%rd44, %r149, 4;
	add.s64 	%rd9, %rd1, %rd44;
	st.global.f32 	[%rd9], %f310;
	// begin inline asm
	activemask.b32 %r147;
	// end inline asm
	brev.b32 	%r150, %r147;
	bfind.shiftamt.u32 	%r64, %r150;
	setp.ne.s32 	%p52, %r4, %r64;
	mov.b32 	%r206, 0;
	@%p52 bra 	$L__BB0_86;
	add.s64 	%rd45, %rd8, 4;
	// begin inline asm
	ld.global.nc.f32 %f230, [%rd45];
	// end inline asm
	mov.b32 	%r206, %f230;
$L__BB0_86:
	shfl.sync.idx.b32	%r151|%p53, %r206, %r64, 31, %r147;
	mov.b32 	%f103, %r151;
	abs.f32 	%f232, %f103;
	setp.nan.f32 	%p54, %f232, %f232;
	mov.f32 	%f315, 0f7FC00000;
	@%p54 bra 	$L__BB0_89;
	sub.f32 	%f234, %f103, %f305;
	fma.rn.f32 	%f104, %f1, %f234, %f305;
	fma.rn.f32 	%f235, %f3, %f104, %f305;
	fma.rn.f32 	%f105, %f2, %f304, %f235;
	fma.rn.f32 	%f236, %f3, %f105, %f304;
	fma.rn.f32 	%f106, %f2, %f303, %f236;
	fma.rn.f32 	%f237, %f3, %f106, %f303;
	fma.rn.f32 	%f302, %f2, %f302, %f237;
	sub.f32 	%f108, %f104, %f105;
	sub.f32 	%f109, %f105, %f106;
	sub.f32 	%f110, %f106, %f302;
	abs.f32 	%f111, %f108;
	abs.f32 	%f112, %f109;
	abs.f32 	%f113, %f110;
	add.f32 	%f238, %f111, %f112;
	add.f32 	%f114, %f238, %f113;
	setp.le.f32 	%p55, %f114, 0f34000000;
	mov.f32 	%f315, 0f00000000;
	mov.f32 	%f305, %f104;
	mov.f32 	%f304, %f105;
	mov.f32 	%f303, %f106;
	@%p55 bra 	$L__BB0_89;
	add.f32 	%f239, %f108, %f111;
	add.f32 	%f240, %f239, %f109;
	add.f32 	%f241, %f240, %f112;
	add.f32 	%f242, %f241, %f110;
	add.f32 	%f243, %f242, %f113;
	mul.f32 	%f244, %f243, 0f3F000000;
	div.rn.f32 	%f315, %f244, %f114;
$L__BB0_89:
	st.global.f32 	[%rd9+4], %f315;
	// begin inline asm
	activemask.b32 %r152;
	// end inline asm
	brev.b32 	%r154, %r152;
	bfind.shiftamt.u32 	%r68, %r154;
	setp.ne.s32 	%p56, %r4, %r68;
	mov.b32 	%r207, 0;
	@%p56 bra 	$L__BB0_91;
	add.s64 	%rd46, %rd8, 8;
	// begin inline asm
	ld.global.nc.f32 %f245, [%rd46];
	// end inline asm
	mov.b32 	%r207, %f245;
$L__BB0_91:
	shfl.sync.idx.b32	%r155|%p57, %r207, %r68, 31, %r152;
	mov.b32 	%f121, %r155;
	abs.f32 	%f247, %f121;
	setp.nan.f32 	%p58, %f247, %f247;
	mov.f32 	%f320, 0f7FC00000;
	@%p58 bra 	$L__BB0_94;
	sub.f32 	%f249, %f121, %f305;
	fma.rn.f32 	%f122, %f1, %f249, %f305;
	fma.rn.f32 	%f250, %f3, %f122, %f305;
	fma.rn.f32 	%f123, %f2, %f304, %f250;
	fma.rn.f32 	%f251, %f3, %f123, %f304;
	fma.rn.f32 	%f124, %f2, %f303, %f251;
	fma.rn.f32 	%f252, %f3, %f124, %f303;
	fma.rn.f32 	%f302, %f2, %f302, %f252;
	sub.f32 	%f126, %f122, %f123;
	sub.f32 	%f127, %f123, %f124;
	sub.f32 	%f128, %f124, %f302;
	abs.f32 	%f129, %f126;
	abs.f32 	%f130, %f127;
	abs.f32 	%f131, %f128;
	add.f32 	%f253, %f129, %f130;
	add.f32 	%f132, %f253, %f131;
	setp.le.f32 	%p59, %f132, 0f34000000;
	mov.f32 	%f320, 0f00000000;
	mov.f32 	%f305, %f122;
	mov.f32 	%f304, %f123;
	mov.f32 	%f303, %f124;
	@%p59 bra 	$L__BB0_94;
	add.f32 	%f254, %f126, %f129;
	add.f32 	%f255, %f254, %f127;
	add.f32 	%f256, %f255, %f130;
	add.f32 	%f257, %f256, %f128;
	add.f32 	%f258, %f257, %f131;
	mul.f32 	%f259, %f258, 0f3F000000;
	div.rn.f32 	%f320, %f259, %f132;
$L__BB0_94:
	st.global.f32 	[%rd9+8], %f320;
	// begin inline asm
	activemask.b32 %r156;
	// end inline asm
	brev.b32 	%r158, %r156;
	bfind.shiftamt.u32 	%r72, %r158;
	setp.ne.s32 	%p60, %r4, %r72;
	mov.b32 	%r208, 0;
	@%p60 bra 	$L__BB0_96;
	add.s64 	%rd47, %rd8, 12;
	// begin inline asm
	ld.global.nc.f32 %f260, [%rd47];
	// end inline asm
	mov.b32 	%r208, %f260;
$L__BB0_96:
	shfl.sync.idx.b32	%r159|%p61, %r208, %r72, 31, %r156;
	mov.b32 	%f139, %r159;
	abs.f32 	%f262, %f139;
	setp.nan.f32 	%p62, %f262, %f262;
	mov.f32 	%f325, 0f7FC00000;
	@%p62 bra 	$L__BB0_99;
	sub.f32 	%f264, %f139, %f305;
	fma.rn.f32 	%f140, %f1, %f264, %f305;
	fma.rn.f32 	%f265, %f3, %f140, %f305;
	fma.rn.f32 	%f141, %f2, %f304, %f265;
	fma.rn.f32 	%f266, %f3, %f141, %f304;
	fma.rn.f32 	%f142, %f2, %f303, %f266;
	fma.rn.f32 	%f267, %f3, %f142, %f303;
	fma.rn.f32 	%f302, %f2, %f302, %f267;
	sub.f32 	%f144, %f140, %f141;
	sub.f32 	%f145, %f141, %f142;
	sub.f32 	%f146, %f142, %f302;
	abs.f32 	%f147, %f144;
	abs.f32 	%f148, %f145;
	abs.f32 	%f149, %f146;
	add.f32 	%f268, %f147, %f148;
	add.f32 	%f150, %f268, %f149;
	setp.le.f32 	%p63, %f150, 0f34000000;
	mov.f32 	%f325, 0f00000000;
	mov.f32 	%f305, %f140;
	mov.f32 	%f304, %f141;
	mov.f32 	%f303, %f142;
	@%p63 bra 	$L__BB0_99;
	add.f32 	%f269, %f144, %f147;
	add.f32 	%f270, %f269, %f145;
	add.f32 	%f271, %f270, %f148;
	add.f32 	%f272, %f271, %f146;
	add.f32 	%f273, %f272, %f149;
	mul.f32 	%f274, %f273, 0f3F000000;
	div.rn.f32 	%f325, %f274, %f150;
$L__BB0_99:
	st.global.f32 	[%rd9+12], %f325;
	add.s32 	%r201, %r201, 4;
	setp.eq.s32 	%p64, %r201, %r92;
	@%p64 bra 	$L__BB0_52;
	bra.uni 	$L__BB0_79;
$L__BB0_100:
	// begin inline asm
	activemask.b32 %r126;
	// end inline asm
	brev.b32 	%r128, %r126;
	bfind.shiftamt.u32 	%r55, %r128;
	setp.ne.s32 	%p29, %r4, %r55;
	mov.b32 	%r203, 0;
	@%p29 bra 	$L__BB0_102;
	// begin inline asm
	ld.global.nc.f32 %f164, [%rd4];
	// end inline asm
	mov.b32 	%r203, %f164;
$L__BB0_102:
	shfl.sync.idx.b32	%r129|%p30, %r203, %r55, 31, %r126;
	mov.b32 	%f76, %r129;
	abs.f32 	%f165, %f76;
	setp.nan.f32 	%p31, %f165, %f165;
	@%p31 bra 	$L__BB0_59;
	sub.f32 	%f166, %f76, %f305;
	fma.rn.f32 	%f77, %f1, %f166, %f305;
	fma.rn.f32 	%f167, %f3, %f77, %f305;
	fma.rn.f32 	%f78, %f2, %f304, %f167;
	fma.rn.f32 	%f168, %f3, %f78, %f304;
	fma.rn.f32 	%f79, %f2, %f303, %f168;
	fma.rn.f32 	%f169, %f3, %f79, %f303;
	fma.rn.f32 	%f302, %f2, %f302, %f169;
	mov.f32 	%f305, %f77;
	mov.f32 	%f304, %f78;
	mov.f32 	%f303, %f79;
	bra.uni 	$L__BB0_59;

}
	// .globl	lrsi_many_series_one_param_f32
.visible .entry lrsi_many_series_one_param_f32(
	.param .u64 .ptr .align 1 lrsi_many_series_one_param_f32_param_0,
	.param .f32 lrsi_many_series_one_param_f32_param_1,
	.param .u32 lrsi_many_series_one_param_f32_param_2,
	.param .u32 lrsi_many_series_one_param_f32_param_3,
	.param .u64 .ptr .align 1 lrsi_many_series_one_param_f32_param_4,
	.param .u64 .ptr .align 1 lrsi_many_series_one_param_f32_param_5
)
{
	.reg .pred 	%p<85>;
	.reg .b32 	%r<169>;
	.reg .b32 	%f<629>;
	.reg .b64 	%rd<146>;

	ld.param.u64 	%rd30, [lrsi_many_series_one_param_f32_param_0];
	ld.param.f32 	%f309, [lrsi_many_series_one_param_f32_param_1];
	ld.param.u32 	%r80, [lrsi_many_series_one_param_f32_param_2];
	ld.param.u32 	%r81, [lrsi_many_series_one_param_f32_param_3];
	ld.param.u64 	%rd31, [lrsi_many_series_one_param_f32_param_5];
	cvta.to.global.u64 	%rd1, %rd31;
	cvta.to.global.u64 	%rd2, %rd30;
	mov.u32 	%r82, %ctaid.x;
	mov.u32 	%r1, %ntid.x;
	mov.u32 	%r83, %tid.x;
	mad.lo.s32 	%r145, %r82, %r1, %r83;
	setp.ge.s32 	%p1, %r145, %r80;
	@%p1 bra 	$L__BB1_118;
	setp.gt.f32 	%p2, %f309, 0f00000000;
	setp.lt.f32 	%p3, %f309, 0f3F800000;
	mov.f32 	%f310, 0f3F800000;
	sub.f32 	%f1, %f310, %f309;
	neg.f32 	%f2, %f1;
	mov.u32 	%r84, %nctaid.x;
	mul.lo.s32 	%r3, %r1, %r84;
	and.pred  	%p4, %p2, %p3;
	@%p4 bra 	$L__BB1_16;
	setp.lt.s32 	%p76, %r81, 1;
	@%p76 bra 	$L__BB1_118;
	and.b32  	%r4, %r81, 7;
	add.s32 	%r5, %r4, -1;
	and.b32  	%r6, %r81, 3;
	and.b32  	%r7, %r81, 2147483640;
	and.b32  	%r8, %r81, 1;
	neg.s32 	%r9, %r7;
	shl.b32 	%r10, %r80, 3;
	mul.wide.s32 	%rd140, %r80, 4;
$L__BB1_4:
	setp.lt.u32 	%p77, %r81, 8;
	mov.b32 	%r149, 0;
	@%p77 bra 	$L__BB1_7;
	mov.u32 	%r146, %r145;
	mov.u32 	%r147, %r9;
$L__BB1_6:
	.pragma "nounroll";
	mul.wide.s32 	%rd122, %r146, 4;
	add.s64 	%rd123, %rd1, %rd122;
	mov.b32 	%r138, 2143289344;
	st.global.u32 	[%rd123], %r138;
	add.s64 	%rd125, %rd123, %rd140;
	st.global.u32 	[%rd125], %r138;
	add.s64 	%rd126, %rd125, %rd140;
	st.global.u32 	[%rd126], %r138;
	add.s64 	%rd127, %rd126, %rd140;
	st.global.u32 	[%rd127], %r138;
	add.s64 	%rd128, %rd127, %rd140;
	st.global.u32 	[%rd128], %r138;
	add.s64 	%rd129, %rd128, %rd140;
	st.global.u32 	[%rd129], %r138;
	add.s64 	%rd130, %rd129, %rd140;
	st.global.u32 	[%rd130], %r138;
	add.s64 	%rd131, %rd130, %rd140;
	st.global.u32 	[%rd131], %r138;
	add.s32 	%r147, %r147, 8;
	add.s32 	%r146, %r146, %r10;
	setp.ne.s32 	%p78, %r147, 0;
	mov.u32 	%r149, %r7;
	@%p78 bra 	$L__BB1_6;
$L__BB1_7:
	setp.eq.s32 	%p79, %r4, 0;
	@%p79 bra 	$L__BB1_15;
	setp.lt.u32 	%p80, %r5, 3;
	@%p80 bra 	$L__BB1_10;
	mad.lo.s32 	%r139, %r149, %r80, %r145;
	mul.wide.s32 	%rd132, %r139, 4;
	add.s64 	%rd133, %rd1, %rd132;
	mov.b32 	%r140, 2143289344;
	st.global.u32 	[%rd133], %r140;
	add.s64 	%rd135, %rd133, %rd140;
	st.global.u32 	[%rd135], %r140;
	add.s64 	%rd136, %rd135, %rd140;
	st.global.u32 	[%rd136], %r140;
	add.s64 	%rd137, %rd136, %rd140;
	st.global.u32 	[%rd137], %r140;
	add.s32 	%r149, %r149, 4;
$L__BB1_10:
	setp.eq.s32 	%p81, %r6, 0;
	@%p81 bra 	$L__BB1_15;
	setp.eq.s32 	%p82, %r6, 1;
	@%p82 bra 	$L__BB1_13;
	mad.lo.s32 	%r141, %r149, %r80, %r145;
	mul.wide.s32 	%rd138, %r141, 4;
	add.s64 	%rd139, %rd1, %rd138;
	mov.b32 	%r142, 2143289344;
	st.global.u32 	[%rd139], %r142;
	add.s64 	%rd141, %rd139, %rd140;
	st.global.u32 	[%rd141], %r142;
	add.s32 	%r149, %r149, 2;
$L__BB1_13:
	setp.eq.s32 	%p83, %r8, 0;
	@%p83 bra 	$L__BB1_15;
	mad.lo.s32 	%r143, %r149, %r80, %r145;
	mul.wide.s32 	%rd142, %r143, 4;
	add.s64 	%rd143, %rd1, %rd142;
	mov.b32 	%r144, 2143289344;
	st.global.u32 	[%rd143], %r144;
$L__BB1_15:
	add.s32 	%r145, %r145, %r3;
	setp.lt.s32 	%p84, %r145, %r80;
	@%p84 bra 	$L__BB1_4;
	bra.uni 	$L__BB1_118;
$L__BB1_16:
	setp.lt.s32 	%p5, %r81, 1;
	@%p5 bra 	$L__BB1_73;
	and.b32  	%r22, %r81, 7;
	mul.wide.s32 	%rd118, %r80, 4;
$L__BB1_18:
	ld.param.u64 	%rd145, [lrsi_many_series_one_param_f32_param_4];
	cvta.to.global.u64 	%rd66, %rd145;
	mul.wide.s32 	%rd67, %r145, 4;
	add.s64 	%rd68, %rd66, %rd67;
	ld.global.nc.u32 	%r105, [%rd68];
	max.s32 	%r25, %r105, 0;
	add.s32 	%r161, %r25, 3;
	max.s32 	%r106, %r105, %r161;
	setp.ge.s32 	%p37, %r106, %r81;
	@%p37 bra 	$L__BB1_19;
	bra.uni 	$L__BB1_71;
$L__BB1_19:
	setp.lt.u32 	%p67, %r81, 8;
	mov.b32 	%r159, 0;
	@%p67 bra 	$L__BB1_63;
	mov.b32 	%r157, 0;
	bra.uni 	$L__BB1_62;
$L__BB1_21:
	.pragma "nounroll";
	mad.lo.s32 	%r109, %r152, %r80, %r145;
	mul.wide.s32 	%rd69, %r109, 4;
	add.s64 	%rd70, %rd1, %rd69;
	mov.b32 	%r110, 2143289344;
	st.global.u32 	[%rd70], %r110;
	mul.wide.s32 	%rd71, %r80, 4;
	add.s64 	%rd72, %rd70, %rd71;
	st.global.u32 	[%rd72], %r110;
	add.s64 	%rd73, %rd72, %rd71;
	st.global.u32 	[%rd73], %r110;
	add.s64 	%rd74, %rd73, %rd71;
	st.global.u32 	[%rd74], %r110;
	add.s64 	%rd75, %rd74, %rd71;
	st.global.u32 	[%rd75], %r110;
	add.s64 	%rd76, %rd75, %rd71;
	st.global.u32 	[%rd76], %r110;
	add.s64 	%rd77, %rd76, %rd71;
	st.global.u32 	[%rd77], %r110;
	add.s64 	%rd78, %rd77, %rd71;
	st.global.u32 	[%rd78], %r110;
	add.s32 	%r152, %r152, 8;
	setp.ne.s32 	%p39, %r152, %r153;
	@%p39 bra 	$L__BB1_21;
$L__BB1_22:
	setp.eq.s32 	%p40, %r54, 0;
	@%p40 bra 	$L__BB1_30;
	and.b32  	%r30, %r161, 3;
	setp.lt.u32 	%p41, %r54, 4;
	@%p41 bra 	$L__BB1_25;
	mad.lo.s32 	%r111, %r153, %r80, %r145;
	mul.wide.s32 	%rd79, %r111, 4;
	add.s64 	%rd80, %rd1, %rd79;
	mov.b32 	%r112, 2143289344;
	st.global.u32 	[%rd80], %r112;
	mul.wide.s32 	%rd81, %r80, 4;
	add.s64 	%rd82, %rd80, %rd81;
	st.global.u32 	[%rd82], %r112;
	add.s64 	%rd83, %rd82, %rd81;
	st.global.u32 	[%rd83], %r112;
	add.s64 	%rd84, %rd83, %rd81;
	st.global.u32 	[%rd84], %r112;
	add.s32 	%r153, %r153, 4;
$L__BB1_25:
	setp.eq.s32 	%p42, %r30, 0;
	@%p42 bra 	$L__BB1_30;
	setp.eq.s32 	%p43, %r30, 1;
	@%p43 bra 	$L__BB1_28;
	mad.lo.s32 	%r113, %r153, %r80, %r145;
	mul.wide.s32 	%rd85, %r113, 4;
	add.s64 	%rd86, %rd1, %rd85;
	mov.b32 	%r114, 2143289344;
	st.global.u32 	[%rd86], %r114;
	mul.wide.s32 	%rd87, %r80, 4;
	add.s64 	%rd88, %rd86, %rd87;
	st.global.u32 	[%rd88], %r114;
	add.s32 	%r153, %r153, 2;
$L__BB1_28:
	and.b32  	%r115, %r161, 1;
	setp.eq.b32 	%p44, %r115, 1;
	not.pred 	%p45, %p44;
	@%p45 bra 	$L__BB1_30;
	mad.lo.s32 	%r116, %r153, %r80, %r145;
	mul.wide.s32 	%rd89, %r116, 4;
	add.s64 	%rd90, %rd1, %rd89;
	mov.b32 	%r117, 2143289344;
	st.global.u32 	[%rd90], %r117;
$L__BB1_30:
	mad.lo.s32 	%r35, %r25, %r80, %r145;
	mul.wide.s32 	%rd91, %r35, 4;
	add.s64 	%rd92, %rd2, %rd91;
	ld.global.nc.f32 	%f540, [%rd92];
	mul.wide.s32 	%rd3, %r80, 4;
	add.s64 	%rd4, %rd92, %rd3;
	ld.global.nc.f32 	%f4, [%rd4];
	abs.f32 	%f419, %f4;
	setp.nan.f32 	%p46, %f419, %f419;
	mov.f32 	%f541, %f540;
	mov.f32 	%f542, %f540;
	mov.f32 	%f543, %f540;
	@%p46 bra 	$L__BB1_32;
	sub.f32 	%f420, %f4, %f540;
	fma.rn.f32 	%f543, %f309, %f420, %f540;
	fma.rn.f32 	%f421, %f2, %f543, %f540;
	fma.rn.f32 	%f542, %f1, %f540, %f421;
	fma.rn.f32 	%f422, %f2, %f542, %f540;
	fma.rn.f32 	%f541, %f1, %f540, %f422;
	fma.rn.f32 	%f423, %f2, %f541, %f540;
	fma.rn.f32 	%f540, %f1, %f540, %f423;
$L__BB1_32:
	add.s64 	%rd5, %rd4, %rd3;
	ld.global.nc.f32 	%f13, [%rd5];
	abs.f32 	%f424, %f13;
	setp.nan.f32 	%p47, %f424, %f424;
	@%p47 bra 	$L__BB1_34;
	sub.f32 	%f425, %f13, %f543;
	fma.rn.f32 	%f14, %f309, %f425, %f543;
	fma.rn.f32 	%f426, %f2, %f14, %f543;
	fma.rn.f32 	%f15, %f1, %f542, %f426;
	fma.rn.f32 	%f427, %f2, %f15, %f542;
	fma.rn.f32 	%f16, %f1, %f541, %f427;
	fma.rn.f32 	%f428, %f2, %f16, %f541;
	fma.rn.f32 	%f540, %f1, %f540, %f428;
	mov.f32 	%f541, %f16;
	mov.f32 	%f542, %f15;
	mov.f32 	%f543, %f14;
$L__BB1_34:
	sub.s32 	%r118, %r81, %r25;
	add.s32 	%r119, %r118, 1;
	and.b32  	%r48, %r119, 3;
	setp.eq.s32 	%p48, %r48, 0;
	@%p48 bra 	$L__BB1_47;
	shl.b32 	%r120, %r80, 1;
	add.s32 	%r49, %r35, %r120;
	add.s64 	%rd12, %rd5, %rd3;
	ld.global.nc.f32 	%f98, [%rd12];
	abs.f32 	%f430, %f98;
	setp.nan.f32 	%p49, %f430, %f430;
	mov.f32 	%f563, 0f7FC00000;
	@%p49 bra 	$L__BB1_38;
	sub.f32 	%f432, %f98, %f543;
	fma.rn.f32 	%f99, %f309, %f432, %f543;
	fma.rn.f32 	%f433, %f2, %f99, %f543;
	fma.rn.f32 	%f100, %f1, %f542, %f433;
	fma.rn.f32 	%f434, %f2, %f100, %f542;
	fma.rn.f32 	%f101, %f1, %f541, %f434;
	fma.rn.f32 	%f435, %f2, %f101, %f541;
	fma.rn.f32 	%f540, %f1, %f540, %f435;
	sub.f32 	%f103, %f99, %f100;
	sub.f32 	%f104, %f100, %f101;
	sub.f32 	%f105, %f101, %f540;
	abs.f32 	%f106, %f103;
	abs.f32 	%f107, %f104;
	abs.f32 	%f108, %f105;
	add.f32 	%f436, %f106, %f107;
	add.f32 	%f109, %f436, %f108;
	setp.le.f32 	%p50, %f109, 0f34000000;
	mov.f32 	%f563, 0f00000000;
	mov.f32 	%f541, %f101;
	mov.f32 	%f542, %f100;
	mov.f32 	%f543, %f99;
	@%p50 bra 	$L__BB1_38;
	add.f32 	%f437, %f103, %f106;
	add.f32 	%f438, %f437, %f104;
	add.f32 	%f439, %f438, %f107;
	add.f32 	%f440, %f439, %f105;
	add.f32 	%f441, %f440, %f108;
	mul.f32 	%f442, %f441, 0f3F000000;
	div.rn.f32 	%f563, %f442, %f109;
$L__BB1_38:
	add.s32 	%r121, %r49, %r80;
	mul.wide.s32 	%rd93, %r121, 4;
	add.s64 	%rd13, %rd1, %rd93;
	st.global.f32 	[%rd13], %f563;
	add.s32 	%r161, %r25, 4;
	setp.eq.s32 	%p51, %r48, 1;
	@%p51 bra 	$L__BB1_47;
	add.s64 	%rd14, %rd12, %rd3;
	ld.global.nc.f32 	%f116, [%rd14];
	abs.f32 	%f444, %f116;
	setp.nan.f32 	%p52, %f444, %f444;
	mov.f32 	%f568, 0f7FC00000;
	@%p52 bra 	$L__BB1_42;
	sub.f32 	%f446, %f116, %f543;
	fma.rn.f32 	%f117, %f309, %f446, %f543;
	fma.rn.f32 	%f447, %f2, %f117, %f543;
	fma.rn.f32 	%f118, %f1, %f542, %f447;
	fma.rn.f32 	%f448, %f2, %f118, %f542;
	fma.rn.f32 	%f119, %f1, %f541, %f448;
	fma.rn.f32 	%f449, %f2, %f119, %f541;
	fma.rn.f32 	%f540, %f1, %f540, %f449;
	sub.f32 	%f121, %f117, %f118;
	sub.f32 	%f122, %f118, %f119;
	sub.f32 	%f123, %f119, %f540;
	abs.f32 	%f124, %f121;
	abs.f32 	%f125, %f122;
	abs.f32 	%f126, %f123;
	add.f32 	%f450, %f124, %f125;
	add.f32 	%f127, %f450, %f126;
	setp.le.f32 	%p53, %f127, 0f34000000;
	mov.f32 	%f568, 0f00000000;
	mov.f32 	%f541, %f119;
	mov.f32 	%f542, %f118;
	mov.f32 	%f543, %f117;
	@%p53 bra 	$L__BB1_42;
	add.f32 	%f451, %f121, %f124;
	add.f32 	%f452, %f451, %f122;
	add.f32 	%f453, %f452, %f125;
	add.f32 	%f454, %f453, %f123;
	add.f32 	%f455, %f454, %f126;
	mul.f32 	%f456, %f455, 0f3F000000;
	div.rn.f32 	%f568, %f456, %f127;
$L__BB1_42:
	add.s64 	%rd15, %rd13, %rd3;
	st.global.f32 	[%rd15], %f568;
	add.s32 	%r161, %r25, 5;
	setp.eq.s32 	%p54, %r48, 2;
	@%p54 bra 	$L__BB1_47;
	add.s64 	%rd94, %rd14, %rd3;
	ld.global.nc.f32 	%f134, [%rd94];
	abs.f32 	%f458, %f134;
	setp.nan.f32 	%p55, %f458, %f458;
	mov.f32 	%f573, 0f7FC00000;
	@%p55 bra 	$L__BB1_46;
	sub.f32 	%f460, %f134, %f543;
	fma.rn.f32 	%f135, %f309, %f460, %f543;
	fma.rn.f32 	%f461, %f2, %f135, %f543;
	fma.rn.f32 	%f136, %f1, %f542, %f461;
	fma.rn.f32 	%f462, %f2, %f136, %f542;
	fma.rn.f32 	%f137, %f1, %f541, %f462;
	fma.rn.f32 	%f463, %f2, %f137, %f541;
	fma.rn.f32 	%f540, %f1, %f540, %f463;
	sub.f32 	%f139, %f135, %f136;
	sub.f32 	%f140, %f136, %f137;
	sub.f32 	%f141, %f137, %f540;
	abs.f32 	%f142, %f139;
	abs.f32 	%f143, %f140;
	abs.f32 	%f144, %f141;
	add.f32 	%f464, %f142, %f143;
	add.f32 	%f145, %f464, %f144;
	setp.le.f32 	%p56, %f145, 0f34000000;
	mov.f32 	%f573, 0f00000000;
	mov.f32 	%f541, %f137;
	mov.f32 	%f542, %f136;
	mov.f32 	%f543, %f135;
	@%p56 bra 	$L__BB1_46;
	add.f32 	%f465, %f139, %f142;
	add.f32 	%f466, %f465, %f140;
	add.f32 	%f467, %f466, %f143;
	add.f32 	%f468, %f467, %f141;
	add.f32 	%f469, %f468, %f144;
	mul.f32 	%f470, %f469, 0f3F000000;
	div.rn.f32 	%f573, %f470, %f145;
$L__BB1_46:
	add.s64 	%rd95, %rd15, %rd3;
	st.global.f32 	[%rd95], %f573;
	add.s32 	%r161, %r25, 6;
$L__BB1_47:
	sub.s32 	%r122, %r81, %r25;
	add.s32 	%r123, %r122, -4;
	setp.lt.u32 	%p57, %r123, 3;
	@%p57 bra 	$L__BB1_61;
$L__BB1_48:
	mad.lo.s32 	%r37, %r161, %r80, %r145;
	mul.wide.s32 	%rd96, %r37, 4;
	add.s64 	%rd6, %rd2, %rd96;
	ld.global.nc.f32 	%f22, [%rd6];
	abs.f32 	%f472, %f22;
	setp.nan.f32 	%p58, %f472, %f472;
	mov.f32 	%f539, 0f7FC00000;
	@%p58 bra 	$L__BB1_51;
	sub.f32 	%f474, %f22, %f543;
	fma.rn.f32 	%f23, %f309, %f474, %f543;
	fma.rn.f32 	%f475, %f2, %f23, %f543;
	fma.rn.f32 	%f24, %f1, %f542, %f475;
	fma.rn.f32 	%f476, %f2, %f24, %f542;
	fma.rn.f32 	%f25, %f1, %f541, %f476;
	fma.rn.f32 	%f477, %f2, %f25, %f541;
	fma.rn.f32 	%f540, %f1, %f540, %f477;
	sub.f32 	%f27, %f23, %f24;
	sub.f32 	%f28, %f24, %f25;
	sub.f32 	%f29, %f25, %f540;
	abs.f32 	%f30, %f27;
	abs.f32 	%f31, %f28;
	abs.f32 	%f32, %f29;
	add.f32 	%f478, %f30, %f31;
	add.f32 	%f33, %f478, %f32;
	setp.le.f32 	%p59, %f33, 0f34000000;
	mov.f32 	%f539, 0f00000000;
	mov.f32 	%f541, %f25;
	mov.f32 	%f542, %f24;
	mov.f32 	%f543, %f23;
	@%p59 bra 	$L__BB1_51;
	add.f32 	%f479, %f27, %f30;
	add.f32 	%f480, %f479, %f28;
	add.f32 	%f481, %f480, %f31;
	add.f32 	%f482, %f481, %f29;
	add.f32 	%f483, %f482, %f32;
	mul.f32 	%f484, %f483, 0f3F000000;
	div.rn.f32 	%f539, %f484, %f33;
$L__BB1_51:
	mul.wide.s32 	%rd97, %r37, 4;
	add.s64 	%rd7, %rd1, %rd97;
	st.global.f32 	[%rd7], %f539;
	add.s64 	%rd8, %rd6, %rd3;
	ld.global.nc.f32 	%f40, [%rd8];
	abs.f32 	%f486, %f40;
	setp.nan.f32 	%p60, %f486, %f486;
	mov.f32 	%f544, 0f7FC00000;
	@%p60 bra 	$L__BB1_54;
	sub.f32 	%f488, %f40, %f543;
	fma.rn.f32 	%f41, %f309, %f488, %f543;
	fma.rn.f32 	%f489, %f2, %f41, %f543;
	fma.rn.f32 	%f42, %f1, %f542, %f489;
	fma.rn.f32 	%f490, %f2, %f42, %f542;
	fma.rn.f32 	%f43, %f1, %f541, %f490;
	fma.rn.f32 	%f491, %f2, %f43, %f541;
	fma.rn.f32 	%f540, %f1, %f540, %f491;
	sub.f32 	%f45, %f41, %f42;
	sub.f32 	%f46, %f42, %f43;
	sub.f32 	%f47, %f43, %f540;
	abs.f32 	%f48, %f45;
	abs.f32 	%f49, %f46;
	abs.f32 	%f50, %f47;
	add.f32 	%f492, %f48, %f49;
	add.f32 	%f51, %f492, %f50;
	setp.le.f32 	%p61, %f51, 0f34000000;
	mov.f32 	%f544, 0f00000000;
	mov.f32 	%f541, %f43;
	mov.f32 	%f542, %f42;
	mov.f32 	%f543, %f41;
	@%p61 bra 	$L__BB1_54;
	add.f32 	%f493, %f45, %f48;
	add.f32 	%f494, %f493, %f46;
	add.f32 	%f495, %f494, %f49;
	add.f32 	%f496, %f495, %f47;
	add.f32 	%f497, %f496, %f50;
	mul.f32 	%f498, %f497, 0f3F000000;
	div.rn.f32 	%f544, %f498, %f51;
$L__BB1_54:
	add.s64 	%rd9, %rd7, %rd3;
	st.global.f32 	[%rd9], %f544;
	add.s64 	%rd10, %rd8, %rd3;
	ld.global.nc.f32 	%f58, [%rd10];
	abs.f32 	%f500, %f58;
	setp.nan.f32 	%p62, %f500, %f500;
	mov.f32 	%f549, 0f7FC00000;
	@%p62 bra 	$L__BB1_57;
	sub.f32 	%f502, %f58, %f543;
	fma.rn.f32 	%f59, %f309, %f502, %f543;
	fma.rn.f32 	%f503, %f2, %f59, %f543;
	fma.rn.f32 	%f60, %f1, %f542, %f503;
	fma.rn.f32 	%f504, %f2, %f60, %f542;
	fma.rn.f32 	%f61, %f1, %f541, %f504;
	fma.rn.f32 	%f505, %f2, %f61, %f541;
	fma.rn.f32 	%f540, %f1, %f540, %f505;
	sub.f32 	%f63, %f59, %f60;
	sub.f32 	%f64, %f60, %f61;
	sub.f32 	%f65, %f61, %f540;
	abs.f32 	%f66, %f63;
	abs.f32 	%f67, %f64;
	abs.f32 	%f68, %f65;
	add.f32 	%f506, %f66, %f67;
	add.f32 	%f69, %f506, %f68;
	setp.le.f32 	%p63, %f69, 0f34000000;
	mov.f32 	%f549, 0f00000000;
	mov.f32 	%f541, %f61;
	mov.f32 	%f542, %f60;
	mov.f32 	%f543, %f59;
	@%p63 bra 	$L__BB1_57;
	add.f32 	%f507, %f63, %f66;
	add.f32 	%f508, %f507, %f64;
	add.f32 	%f509, %f508, %f67;
	add.f32 	%f510, %f509, %f65;
	add.f32 	%f511, %f510, %f68;
	mul.f32 	%f512, %f511, 0f3F000000;
	div.rn.f32 	%f549, %f512, %f69;
$L__BB1_57:
	add.s64 	%rd11, %rd9, %rd3;
	st.global.f32 	[%rd11], %f549;
	add.s64 	%rd98, %rd10, %rd3;
	ld.global.nc.f32 	%f76, [%rd98];
	abs.f32 	%f514, %f76;
	setp.nan.f32 	%p64, %f514, %f514;
	mov.f32 	%f554, 0f7FC00000;
	@%p64 bra 	$L__BB1_60;
	sub.f32 	%f516, %f76, %f543;
	fma.rn.f32 	%f77, %f309, %f516, %f543;
	fma.rn.f32 	%f517, %f2, %f77, %f543;
	fma.rn.f32 	%f78, %f1, %f542, %f517;
	fma.rn.f32 	%f518, %f2, %f78, %f542;
	fma.rn.f32 	%f79, %f1, %f541, %f518;
	fma.rn.f32 	%f519, %f2, %f79, %f541;
	fma.rn.f32 	%f540, %f1, %f540, %f519;
	sub.f32 	%f81, %f77, %f78;
	sub.f32 	%f82, %f78, %f79;
	sub.f32 	%f83, %f79, %f540;
	abs.f32 	%f84, %f81;
	abs.f32 	%f85, %f82;
	abs.f32 	%f86, %f83;
	add.f32 	%f520, %f84, %f85;
	add.f32 	%f87, %f520, %f86;
	setp.le.f32 	%p65, %f87, 0f34000000;
	mov.f32 	%f554, 0f00000000;
	mov.f32 	%f541, %f79;
	mov.f32 	%f542, %f78;
	mov.f32 	%f543, %f77;
	@%p65 bra 	$L__BB1_60;
	add.f32 	%f521, %f81, %f84;
	add.f32 	%f522, %f521, %f82;
	add.f32 	%f523, %f522, %f85;
	add.f32 	%f524, %f523, %f83;
	add.f32 	%f525, %f524, %f86;
	mul.f32 	%f526, %f525, 0f3F000000;
	div.rn.f32 	%f554, %f526, %f87;
$L__BB1_60:
	add.s64 	%rd99, %rd11, %rd3;
	st.global.f32 	[%rd99], %f554;
	add.s32 	%r161, %r161, 4;
	setp.eq.s32 	%p66, %r161, %r81;
	@%p66 bra 	$L__BB1_61;
	bra.uni 	$L__BB1_48;
$L__BB1_61:
	add.s32 	%r145, %r145, %r3;
	setp.lt.s32 	%p75, %r145, %r80;
	@%p75 bra 	$L__BB1_18;
	bra.uni 	$L__BB1_118;
$L__BB1_62:
	.pragma "nounroll";
	mad.lo.s32 	%r126, %r157, %r80, %r145;
	mul.wide.s32 	%rd100, %r126, 4;
	add.s64 	%rd101, %rd1, %rd100;
	mov.b32 	%r127, 2143289344;
	st.global.u32 	[%rd101], %r127;
	add.s64 	%rd103, %rd101, %rd118;
	st.global.u32 	[%rd103], %r127;
	add.s64 	%rd104, %rd103, %rd118;
	st.global.u32 	[%rd104], %r127;
	add.s64 	%rd105, %rd104, %rd118;
	st.global.u32 	[%rd105], %r127;
	add.s64 	%rd106, %rd105, %rd118;
	st.global.u32 	[%rd106], %r127;
	add.s64 	%rd107, %rd106, %rd118;
	st.global.u32 	[%rd107], %r127;
	add.s64 	%rd108, %rd107, %rd118;
	st.global.u32 	[%rd108], %r127;
	add.s64 	%rd109, %rd108, %rd118;
	st.global.u32 	[%rd109], %r127;
	add.s32 	%r157, %r157, 8;
	and.b32  	%r159, %r81, 2147483640;
	setp.eq.s32 	%p68, %r157, %r159;
	@%p68 bra 	$L__BB1_63;
	bra.uni 	$L__BB1_62;
$L__BB1_63:
	setp.eq.s32 	%p69, %r22, 0;
	@%p69 bra 	$L__BB1_61;
	add.s32 	%r128, %r22, -1;
	setp.lt.u32 	%p70, %r128, 3;
	@%p70 bra 	$L__BB1_66;
	mad.lo.s32 	%r129, %r159, %r80, %r145;
	mul.wide.s32 	%rd110, %r129, 4;
	add.s64 	%rd111, %rd1, %rd110;
	mov.b32 	%r130, 2143289344;
	st.global.u32 	[%rd111], %r130;
	add.s64 	%rd113, %rd111, %rd118;
	st.global.u32 	[%rd113], %r130;
	add.s64 	%rd114, %rd113, %rd118;
	st.global.u32 	[%rd114], %r130;
	add.s64 	%rd115, %rd114, %rd118;
	st.global.u32 	[%rd115], %r130;
	add.s32 	%r159, %r159, 4;
$L__BB1_66:
	and.b32  	%r131, %r81, 3;
	setp.eq.s32 	%p71, %r131, 0;
	@%p71 bra 	$L__BB1_61;
	setp.eq.s32 	%p72, %r131, 1;
	@%p72 bra 	$L__BB1_69;
	mad.lo.s32 	%r132, %r159, %r80, %r145;
	mul.wide.s32 	%rd116, %r132, 4;
	add.s64 	%rd117, %rd1, %rd116;
	mov.b32 	%r133, 2143289344;
	st.global.u32 	[%rd117], %r133;
	add.s64 	%rd119, %rd117, %rd118;
	st.global.u32 	[%rd119], %r133;
	add.s32 	%r159, %r159, 2;
$L__BB1_69:
	and.b32  	%r134, %r81, 1;
	setp.eq.b32 	%p73, %r134, 1;
	not.pred 	%p74, %p73;
	@%p74 bra 	$L__BB1_61;
	mad.lo.s32 	%r135, %r159, %r80, %r145;
	mul.wide.s32 	%rd120, %r135, 4;
	add.s64 	%rd121, %rd1, %rd120;
	mov.b32 	%r136, 2143289344;
	st.global.u32 	[%rd121], %r136;
	bra.uni 	$L__BB1_61;
$L__BB1_71:
	and.b32  	%r54, %r161, 7;
	setp.lt.s32 	%p38, %r105, 5;
	mov.b32 	%r153, 0;
	@%p38 bra 	$L__BB1_22;
	and.b32  	%r153, %r161, -8;
	mov.b32 	%r152, 0;
	bra.uni 	$L__BB1_21;
$L__BB1_73:
	mul.wide.s32 	%rd16, %r80, 4;
$L__BB1_74:
	ld.param.u64 	%rd144, [lrsi_many_series_one_param_f32_param_4];
	cvta.to.global.u64 	%rd32, %rd144;
	mul.wide.s32 	%rd33, %r145, 4;
	add.s64 	%rd34, %rd32, %rd33;
	ld.global.nc.u32 	%r85, [%rd34];
	max.s32 	%r58, %r85, 0;
	add.s32 	%r167, %r58, 3;
	max.s32 	%r86, %r58, %r167;
	setp.ge.s32 	%p6, %r86, %r81;
	@%p6 bra 	$L__BB1_117;
	and.b32  	%r60, %r167, 7;
	setp.lt.s32 	%p7, %r85, 5;
	mov.b32 	%r165, 0;
	@%p7 bra 	$L__BB1_78;
	and.b32  	%r165, %r167, -8;
	mov.b32 	%r163, 0;
$L__BB1_77:
	.pragma "nounroll";
	mad.lo.s32 	%r89, %r163, %r80, %r145;
	mul.wide.s32 	%rd35, %r89, 4;
	add.s64 	%rd36, %rd1, %rd35;
	mov.b32 	%r90, 2143289344;
	st.global.u32 	[%rd36], %r90;
	add.s64 	%rd38, %rd36, %rd16;
	st.global.u32 	[%rd38], %r90;
	add.s64 	%rd39, %rd38, %rd16;
	st.global.u32 	[%rd39], %r90;
	add.s64 	%rd40, %rd39, %rd16;
	st.global.u32 	[%rd40], %r90;
	add.s64 	%rd41, %rd40, %rd16;
	st.global.u32 	[%rd41], %r90;
	add.s64 	%rd42, %rd41, %rd16;
	st.global.u32 	[%rd42], %r90;
	add.s64 	%rd43, %rd42, %rd16;
	st.global.u32 	[%rd43], %r90;
	add.s64 	%rd44, %rd43, %rd16;
	st.global.u32 	[%rd44], %r90;
	add.s32 	%r163, %r163, 8;
	setp.ne.s32 	%p8, %r163, %r165;
	@%p8 bra 	$L__BB1_77;
$L__BB1_78:
	setp.eq.s32 	%p9, %r60, 0;
	@%p9 bra 	$L__BB1_86;
	and.b32  	%r65, %r167, 3;
	setp.lt.u32 	%p10, %r60, 4;
	@%p10 bra 	$L__BB1_81;
	mad.lo.s32 	%r91, %r165, %r80, %r145;
	mul.wide.s32 	%rd45, %r91, 4;
	add.s64 	%rd46, %rd1, %rd45;
	mov.b32 	%r92, 2143289344;
	st.global.u32 	[%rd46], %r92;
	add.s64 	%rd48, %rd46, %rd16;
	st.global.u32 	[%rd48], %r92;
	add.s64 	%rd49, %rd48, %rd16;
	st.global.u32 	[%rd49], %r92;
	add.s64 	%rd50, %rd49, %rd16;
	st.global.u32 	[%rd50], %r92;
	add.s32 	%r165, %r165, 4;
$L__BB1_81:
	setp.eq.s32 	%p11, %r65, 0;
	@%p11 bra 	$L__BB1_86;
	setp.eq.s32 	%p12, %r65, 1;
	@%p12 bra 	$L__BB1_84;
	mad.lo.s32 	%r93, %r165, %r80, %r145;
	mul.wide.s32 	%rd51, %r93, 4;
	add.s64 	%rd52, %rd1, %rd51;
	mov.b32 	%r94, 2143289344;
	st.global.u32 	[%rd52], %r94;
	add.s64 	%rd54, %rd52, %rd16;
	st.global.u32 	[%rd54], %r94;
	add.s32 	%r165, %r165, 2;
$L__BB1_84:
	and.b32  	%r95, %r167, 1;
	setp.eq.b32 	%p13, %r95, 1;
	not.pred 	%p14, %p13;
	@%p14 bra 	$L__BB1_86;
	mad.lo.s32 	%r96, %r165, %r80, %r145;
	mul.wide.s32 	%rd55, %r96, 4;
	add.s64 	%rd56, %rd1, %rd55;
	mov.b32 	%r97, 2143289344;
	st.global.u32 	[%rd56], %r97;
$L__BB1_86:
	mad.lo.s32 	%r70, %r58, %r80, %r145;
	mul.wide.s32 	%rd57, %r70, 4;
	add.s64 	%rd58, %rd2, %rd57;
	ld.global.nc.f32 	%f614, [%rd58];
	add.s64 	%rd17, %rd58, %rd16;
	ld.global.nc.f32 	%f157, [%rd17];
	abs.f32 	%f311, %f157;
	setp.num.f32 	%p15, %f311, %f311;
	mov.f32 	%f615, %f614;
	mov.f32 	%f616, %f614;
	mov.f32 	%f617, %f614;
	@%p15 bra 	$L__BB1_87;
	bra.uni 	$L__BB1_88;
$L__BB1_87:
	sub.f32 	%f312, %f157, %f614;
	fma.rn.f32 	%f617, %f309, %f312, %f614;
	fma.rn.f32 	%f313, %f2, %f617, %f614;
	fma.rn.f32 	%f616, %f1, %f614, %f313;
	fma.rn.f32 	%f314, %f2, %f616, %f614;
	fma.rn.f32 	%f615, %f1, %f614, %f314;
	fma.rn.f32 	%f315, %f2, %f615, %f614;
	fma.rn.f32 	%f614, %f1, %f614, %f315;
$L__BB1_88:
	add.s64 	%rd22, %rd17, %rd16;
	ld.global.nc.f32 	%f224, [%rd22];
	abs.f32 	%f316, %f224;
	setp.nan.f32 	%p16, %f316, %f316;
	@%p16 bra 	$L__BB1_90;
	sub.f32 	%f317, %f224, %f617;
	fma.rn.f32 	%f225, %f309, %f317, %f617;
	fma.rn.f32 	%f318, %f2, %f225, %f617;
	fma.rn.f32 	%f226, %f1, %f616, %f318;
	fma.rn.f32 	%f319, %f2, %f226, %f616;
	fma.rn.f32 	%f227, %f1, %f615, %f319;
	fma.rn.f32 	%f320, %f2, %f227, %f615;
	fma.rn.f32 	%f614, %f1, %f614, %f320;
	mov.f32 	%f615, %f227;
	mov.f32 	%f616, %f226;
	mov.f32 	%f617, %f225;
$L__BB1_90:
	sub.s32 	%r98, %r81, %r58;
	add.s32 	%r99, %r98, 1;
	and.b32  	%r75, %r99, 3;
	setp.eq.s32 	%p17, %r75, 0;
	@%p17 bra 	$L__BB1_103;
	add.s64 	%rd18, %rd22, %rd16;
	ld.global.nc.f32 	%f158, [%rd18];
	abs.f32 	%f322, %f158;
	setp.nan.f32 	%p18, %f322, %f322;
	mov.f32 	%f582, 0f7FC00000;
	@%p18 bra 	$L__BB1_94;
	sub.f32 	%f324, %f158, %f617;
	fma.rn.f32 	%f159, %f309, %f324, %f617;
	fma.rn.f32 	%f325, %f2, %f159, %f617;
	fma.rn.f32 	%f160, %f1, %f616, %f325;
	fma.rn.f32 	%f326, %f2, %f160, %f616;
	fma.rn.f32 	%f161, %f1, %f615, %f326;
	fma.rn.f32 	%f327, %f2, %f161, %f615;
	fma.rn.f32 	%f614, %f1, %f614, %f327;
	sub.f32 	%f163, %f159, %f160;
	sub.f32 	%f164, %f160, %f161;
	sub.f32 	%f165, %f161, %f614;
	abs.f32 	%f166, %f163;
	abs.f32 	%f167, %f164;
	abs.f32 	%f168, %f165;
	add.f32 	%f328, %f166, %f167;
	add.f32 	%f169, %f328, %f168;
	setp.le.f32 	%p19, %f169, 0f34000000;
	mov.f32 	%f582, 0f00000000;
	mov.f32 	%f615, %f161;
	mov.f32 	%f616, %f160;
	mov.f32 	%f617, %f159;
	@%p19 bra 	$L__BB1_94;
	add.f32 	%f329, %f163, %f166;
	add.f32 	%f330, %f329, %f164;
	add.f32 	%f331, %f330, %f167;
	add.f32 	%f332, %f331, %f165;
	add.f32 	%f333, %f332, %f168;
	mul.f32 	%f334, %f333, 0f3F000000;
	div.rn.f32 	%f582, %f334, %f169;
$L__BB1_94:
	shl.b32 	%r100, %r80, 1;
	add.s32 	%r101, %r70, %r100;
	add.s32 	%r102, %r101, %r80;
	mul.wide.s32 	%rd59, %r102, 4;
	add.s64 	%rd19, %rd1, %rd59;
	st.global.f32 	[%rd19], %f582;
	add.s32 	%r167, %r58, 4;
	setp.eq.s32 	%p20, %r75, 1;
	@%p20 bra 	$L__BB1_103;
	add.s64 	%rd20, %rd18, %rd16;
	ld.global.nc.f32 	%f176, [%rd20];
	abs.f32 	%f336, %f176;
	setp.nan.f32 	%p21, %f336, %f336;
	mov.f32 	%f587, 0f7FC00000;
	@%p21 bra 	$L__BB1_98;
	sub.f32 	%f338, %f176, %f617;
	fma.rn.f32 	%f177, %f309, %f338, %f617;
	fma.rn.f32 	%f339, %f2, %f177, %f617;
	fma.rn.f32 	%f178, %f1, %f616, %f339;
	fma.rn.f32 	%f340, %f2, %f178, %f616;
	fma.rn.f32 	%f179, %f1, %f615, %f340;
	fma.rn.f32 	%f341, %f2, %f179, %f615;
	fma.rn.f32 	%f614, %f1, %f614, %f341;
	sub.f32 	%f181, %f177, %f178;
	sub.f32 	%f182, %f178, %f179;
	sub.f32 	%f183, %f179, %f614;
	abs.f32 	%f184, %f181;
	abs.f32 	%f185, %f182;
	abs.f32 	%f186, %f183;
	add.f32 	%f342, %f184, %f185;
	add.f32 	%f187, %f342, %f186;
	setp.le.f32 	%p22, %f187, 0f34000000;
	mov.f32 	%f587, 0f00000000;
	mov.f32 	%f615, %f179;
	mov.f32 	%f616, %f178;
	mov.f32 	%f617, %f177;
	@%p22 bra 	$L__BB1_98;
	add.f32 	%f343, %f181, %f184;
	add.f32 	%f344, %f343, %f182;
	add.f32 	%f345, %f344, %f185;
	add.f32 	%f346, %f345, %f183;
	add.f32 	%f347, %f346, %f186;
	mul.f32 	%f348, %f347, 0f3F000000;
	div.rn.f32 	%f587, %f348, %f187;
$L__BB1_98:
	add.s64 	%rd21, %rd19, %rd16;
	st.global.f32 	[%rd21], %f587;
	add.s32 	%r167, %r58, 5;
	setp.eq.s32 	%p23, %r75, 2;
	@%p23 bra 	$L__BB1_103;
	add.s64 	%rd60, %rd20, %rd16;
	ld.global.nc.f32 	%f194, [%rd60];
	abs.f32 	%f350, %f194;
	setp.nan.f32 	%p24, %f350, %f350;
	mov.f32 	%f592, 0f7FC00000;
	@%p24 bra 	$L__BB1_102;
	sub.f32 	%f352, %f194, %f617;
	fma.rn.f32 	%f195, %f309, %f352, %f617;
	fma.rn.f32 	%f353, %f2, %f195, %f617;
	fma.rn.f32 	%f196, %f1, %f616, %f353;
	fma.rn.f32 	%f354, %f2, %f196, %f616;
	fma.rn.f32 	%f197, %f1, %f615, %f354;
	fma.rn.f32 	%f355, %f2, %f197, %f615;
	fma.rn.f32 	%f614, %f1, %f614, %f355;
	sub.f32 	%f199, %f195, %f196;
	sub.f32 	%f200, %f196, %f197;
	sub.f32 	%f201, %f197, %f614;
	abs.f32 	%f202, %f199;
	abs.f32 	%f203, %f200;
	abs.f32 	%f204, %f201;
	add.f32 	%f356, %f202, %f203;
	add.f32 	%f205, %f356, %f204;
	setp.le.f32 	%p25, %f205, 0f34000000;
	mov.f32 	%f592, 0f00000000;
	mov.f32 	%f615, %f197;
	mov.f32 	%f616, %f196;
	mov.f32 	%f617, %f195;
	@%p25 bra 	$L__BB1_102;
	add.f32 	%f357, %f199, %f202;
	add.f32 	%f358, %f357, %f200;
	add.f32 	%f359, %f358, %f203;
	add.f32 	%f360, %f359, %f201;
	add.f32 	%f361, %f360, %f204;
	mul.f32 	%f362, %f361, 0f3F000000;
	div.rn.f32 	%f592, %f362, %f205;
$L__BB1_102:
	add.s64 	%rd61, %rd21, %rd16;
	st.global.f32 	[%rd61], %f592;
	add.s32 	%r167, %r58, 6;
$L__BB1_103:
	add.s32 	%r104, %r98, -4;
	setp.lt.u32 	%p26, %r104, 3;
	@%p26 bra 	$L__BB1_117;
$L__BB1_104:
	mad.lo.s32 	%r77, %r167, %r80, %r145;
	mul.wide.s32 	%rd62, %r77, 4;
	add.s64 	%rd23, %rd2, %rd62;
	ld.global.nc.f32 	%f237, [%rd23];
	abs.f32 	%f364, %f237;
	setp.nan.f32 	%p27, %f364, %f364;
	mov.f32 	%f613, 0f7FC00000;
	@%p27 bra 	$L__BB1_107;
	sub.f32 	%f366, %f237, %f617;
	fma.rn.f32 	%f238, %f309, %f366, %f617;
	fma.rn.f32 	%f367, %f2, %f238, %f617;
	fma.rn.f32 	%f239, %f1, %f616, %f367;
	fma.rn.f32 	%f368, %f2, %f239, %f616;
	fma.rn.f32 	%f240, %f1, %f615, %f368;
	fma.rn.f32 	%f369, %f2, %f240, %f615;
	fma.rn.f32 	%f614, %f1, %f614, %f369;
	sub.f32 	%f242, %f238, %f239;
	sub.f32 	%f243, %f239, %f240;
	sub.f32 	%f244, %f240, %f614;
	abs.f32 	%f245, %f242;
	abs.f32 	%f246, %f243;
	abs.f32 	%f247, %f244;
	add.f32 	%f370, %f245, %f246;
	add.f32 	%f248, %f370, %f247;
	setp.le.f32 	%p28, %f248, 0f34000000;
	mov.f32 	%f613, 0f00000000;
	mov.f32 	%f615, %f240;
	mov.f32 	%f616, %f239;
	mov.f32 	%f617, %f238;
	@%p28 bra 	$L__BB1_107;
	add.f32 	%f371, %f242, %f245;
	add.f32 	%f372, %f371, %f243;
	add.f32 	%f373, %f372, %f246;
	add.f32 	%f374, %f373, %f244;
	add.f32 	%f375, %f374, %f247;
	mul.f32 	%f376, %f375, 0f3F000000;
	div.rn.f32 	%f613, %f376, %f248;
$L__BB1_107:
	add.s64 	%rd24, %rd1, %rd62;
	st.global.f32 	[%rd24], %f613;
	add.s64 	%rd25, %rd23, %rd16;
	ld.global.nc.f32 	%f255, [%rd25];
	abs.f32 	%f378, %f255;
	setp.nan.f32 	%p29, %f378, %f378;
	mov.f32 	%f618, 0f7FC00000;
	@%p29 bra 	$L__BB1_110;
	sub.f32 	%f380, %f255, %f617;
	fma.rn.f32 	%f256, %f309, %f380, %f617;
	fma.rn.f32 	%f381, %f2, %f256, %f617;
	fma.rn.f32 	%f257, %f1, %f616, %f381;
	fma.rn.f32 	%f382, %f2, %f257, %f616;
	fma.rn.f32 	%f258, %f1, %f615, %f382;
	fma.rn.f32 	%f383, %f2, %f258, %f615;
	fma.rn.f32 	%f614, %f1, %f614, %f383;
	sub.f32 	%f260, %f256, %f257;
	sub.f32 	%f261, %f257, %f258;
	sub.f32 	%f262, %f258, %f614;
	abs.f32 	%f263, %f260;
	abs.f32 	%f264, %f261;
	abs.f32 	%f265, %f262;
	add.f32 	%f384, %f263, %f264;
	add.f32 	%f266, %f384, %f265;
	setp.le.f32 	%p30, %f266, 0f34000000;
	mov.f32 	%f618, 0f00000000;
	mov.f32 	%f615, %f258;
	mov.f32 	%f616, %f257;
	mov.f32 	%f617, %f256;
	@%p30 bra 	$L__BB1_110;
	add.f32 	%f385, %f260, %f263;
	add.f32 	%f386, %f385, %f261;
	add.f32 	%f387, %f386, %f264;
	add.f32 	%f388, %f387, %f262;
	add.f32 	%f389, %f388, %f265;
	mul.f32 	%f390, %f389, 0f3F000000;
	div.rn.f32 	%f618, %f390, %f266;
$L__BB1_110:
	add.s64 	%rd26, %rd24, %rd16;
	st.global.f32 	[%rd26], %f618;
	add.s64 	%rd27, %rd25, %rd16;
	ld.global.nc.f32 	%f273, [%rd27];
	abs.f32 	%f392, %f273;
	setp.nan.f32 	%p31, %f392, %f392;
	mov.f32 	%f623, 0f7FC00000;
	@%p31 bra 	$L__BB1_113;
	sub.f32 	%f394, %f273, %f617;
	fma.rn.f32 	%f274, %f309, %f394, %f617;
	fma.rn.f32 	%f395, %f2, %f274, %f617;
	fma.rn.f32 	%f275, %f1, %f616, %f395;
	fma.rn.f32 	%f396, %f2, %f275, %f616;
	fma.rn.f32 	%f276, %f1, %f615, %f396;
	fma.rn.f32 	%f397, %f2, %f276, %f615;
	fma.rn.f32 	%f614, %f1, %f614, %f397;
	sub.f32 	%f278, %f274, %f275;
	sub.f32 	%f279, %f275, %f276;
	sub.f32 	%f280, %f276, %f614;
	abs.f32 	%f281, %f278;
	abs.f32 	%f282, %f279;
	abs.f32 	%f283, %f280;
	add.f32 	%f398, %f281, %f282;
	add.f32 	%f284, %f398, %f283;
	setp.le.f32 	%p32, %f284, 0f34000000;
	mov.f32 	%f623, 0f00000000;
	mov.f32 	%f615, %f276;
	mov.f32 	%f616, %f275;
	mov.f32 	%f617, %f274;
	@%p32 bra 	$L__BB1_113;
	add.f32 	%f399, %f278, %f281;
	add.f32 	%f400, %f399, %f279;
	add.f32 	%f401, %f400, %f282;
	add.f32 	%f402, %f401, %f280;
	add.f32 	%f403, %f402, %f283;
	mul.f32 	%f404, %f403, 0f3F000000;
	div.rn.f32 	%f623, %f404, %f284;
$L__BB1_113:
	add.s64 	%rd28, %rd26, %rd16;
	st.global.f32 	[%rd28], %f623;
	add.s64 	%rd64, %rd27, %rd16;
	ld.global.nc.f32 	%f291, [%rd64];
	abs.f32 	%f406, %f291;
	setp.nan.f32 	%p33, %f406, %f406;
	mov.f32 	%f628, 0f7FC00000;
	@%p33 bra 	$L__BB1_116;
	sub.f32 	%f408, %f291, %f617;
	fma.rn.f32 	%f292, %f309, %f408, %f617;
	fma.rn.f32 	%f409, %f2, %f292, %f617;
	fma.rn.f32 	%f293, %f1, %f616, %f409;
	fma.rn.f32 	%f410, %f2, %f293, %f616;
	fma.rn.f32 	%f294, %f1, %f615, %f410;
	fma.rn.f32 	%f411, %f2, %f294, %f615;
	fma.rn.f32 	%f614, %f1, %f614, %f411;
	sub.f32 	%f296, %f292, %f293;
	sub.f32 	%f297, %f293, %f294;
	sub.f32 	%f298, %f294, %f614;
	abs.f32 	%f299, %f296;
	abs.f32 	%f300, %f297;
	abs.f32 	%f301, %f298;
	add.f32 	%f412, %f299, %f300;
	add.f32 	%f302, %f412, %f301;
	setp.le.f32 	%p34, %f302, 0f34000000;
	mov.f32 	%f628, 0f00000000;
	mov.f32 	%f615, %f294;
	mov.f32 	%f616, %f293;
	mov.f32 	%f617, %f292;
	@%p34 bra 	$L__BB1_116;
	add.f32 	%f413, %f296, %f299;
	add.f32 	%f414, %f413, %f297;
	add.f32 	%f415, %f414, %f300;
	add.f32 	%f416, %f415, %f298;
	add.f32 	%f417, %f416, %f301;
	mul.f32 	%f418, %f417, 0f3F000000;
	div.rn.f32 	%f628, %f418, %f302;
$L__BB1_116:
	add.s64 	%rd65, %rd28, %rd16;
	st.global.f32 	[%rd65], %f628;
	add.s32 	%r167, %r167, 4;
	setp.ne.s32 	%p35, %r167, %r81;
	@%p35 bra 	$L__BB1_104;
$L__BB1_117:
	add.s32 	%r145, %r145, %r3;
	setp.lt.s32 	%p36, %r145, %r80;
	@%p36 bra 	$L__BB1_74;
$L__BB1_118:
	ret;

}


// ===== COMPILED SASS (sm_100) =====

	.target	sm_100

	.elftype	@"ET_EXEC"


//--------------------- .note.nv.tkinfo           --------------------------
	.section	.note.nv.tkinfo,"",@"SHT_NOTE"
	.sectionflags	@"SHF_NOTE_NV_TKINFO"
	.tkinfo
        /*0018*/ 	.word	0x00000002
        /*0030*/ 	.string	""
        /*0030*/ 	.string	"ptxas"
        /*0030*/ 	.string	"Cuda compilation tools, release 13.0, V13.0.88"
        /*0030*/ 	.string	"Build cuda_13.0.r13.0/compiler.36424714_0"
        /*0030*/ 	.string	"-arch sm_100 -m 64 "



//--------------------- .note.nv.cuinfo           --------------------------
	.section	.note.nv.cuinfo,"",@"SHT_NOTE"
	.sectionflags	@"SHF_NOTE_NV_CUINFO"
        /*0018*/ 	.short	0x0002
        /*001a*/ 	.short	0x0064
        /*001c*/ 	.short	0x0082
	.zero		2


//--------------------- .nv.info                  --------------------------
	.section	.nv.info,"",@"SHT_CUDA_INFO"
	.align	4


	//----- nvinfo : EIATTR_REGCOUNT
	.align		4
        /*0000*/ 	.byte	0x04, 0x2f
        /*0002*/ 	.short	(.L_1 - .L_0)
	.align		4
.L_0:
        /*0004*/ 	.word	index@(lrsi_batch_f32)
        /*0008*/ 	.word	0x00000020


	//----- nvinfo : EIATTR_FRAME_SIZE
	.align		4
.L_1:
        /*000c*/ 	.byte	0x04, 0x11
        /*000e*/ 	.short	(.L_3 - .L_2)
	.align		4
.L_2:
        /*0010*/ 	.word	index@($__internal_1_$__cuda_sm3x_div_rn_noftz_f32_slowpath)
        /*0014*/ 	.word	0x00000000


	//----- nvinfo : EIATTR_FRAME_SIZE
	.align		4
.L_3:
        /*0018*/ 	.byte	0x04, 0x11
        /*001a*/ 	.short	(.L_5 - .L_4)
	.align		4
.L_4:
        /*001c*/ 	.word	index@(lrsi_batch_f32)
        /*0020*/ 	.word	0x00000000


	//----- nvinfo : EIATTR_REGCOUNT
	.align		4
.L_5:
        /*0024*/ 	.byte	0x04, 0x2f
        /*0026*/ 	.short	(.L_7 - .L_6)
	.align		4
.L_6:
        /*0028*/ 	.word	index@(lrsi_many_series_one_param_f32)
        /*002c*/ 	.word	0x00000020


	//----- nvinfo : EIATTR_FRAME_SIZE
	.align		4
.L_7:
        /*0030*/ 	.byte	0x04, 0x11
        /*0032*/ 	.short	(.L_9 - .L_8)
	.align		4
.L_8:
        /*0034*/ 	.word	index@($__internal_0_$__cuda_sm3x_div_rn_noftz_f32_slowpath)
        /*0038*/ 	.word	0x00000000


	//----- nvinfo : EIATTR_FRAME_SIZE
	.align		4
.L_9:
        /*003c*/ 	.byte	0x04, 0x11
        /*003e*/ 	.short	(.L_11 - .L_10)
	.align		4
.L_10:
        /*0040*/ 	.word	index@(lrsi_many_series_one_param_f32)
        /*0044*/ 	.word	0x00000000


	//----- nvinfo : EIATTR_MIN_STACK_SIZE
	.align		4
.L_11:
        /*0048*/ 	.byte	0x04, 0x12
        /*004a*/ 	.short	(.L_13 - .L_12)
	.align		4
.L_12:
        /*004c*/ 	.word	index@(lrsi_many_series_one_param_f32)
        /*0050*/ 	.word	0x00000000


	//----- nvinfo : EIATTR_MIN_STACK_SIZE
	.align		4
.L_13:
        /*0054*/ 	.byte	0x04, 0x12
        /*0056*/ 	.short	(.L_15 - .L_14)
	.align		4
.L_14:
        /*0058*/ 	.word	index@(lrsi_batch_f32)
        /*005c*/ 	.word	0x00000000
.L_15:


//--------------------- .nv.compat                --------------------------
	.section	.nv.compat,"",@"SHT_CUDA_COMPAT_INFO"
	.align	4
        /*0000*/ 	.byte	0x02, 0x09, 0x00, 0x00, 0x02, 0x02, 0x01, 0x00, 0x02, 0x05, 0x05, 0x00, 0x03, 0x07, 0x01, 0x01
        /*0010*/ 	.byte	0x02, 0x03, 0x00, 0x00, 0x02, 0x06, 0x01, 0x00, 0x04, 0x0b, 0x08, 0x00, 0x01, 0x00, 0x00, 0x00
        /*0020*/ 	.byte	0x00, 0x00, 0x00, 0x00


//--------------------- .nv.info.lrsi_many_series_one_param_f32 --------------------------
	.section	.nv.info.lrsi_many_series_one_param_f32,"",@"SHT_CUDA_INFO"
	.sectionflags	@""
	.align	4


	//----- nvinfo : EIATTR_CUDA_API_VERSION
	.align		4
        /*0000*/ 	.byte	0x04, 0x37
        /*0002*/ 	.short	(.L_17 - .L_16)
.L_16:
        /*0004*/ 	.word	0x00000082


	//----- nvinfo : EIATTR_KPARAM_INFO
	.align		4
.L_17:
        /*0008*/ 	.byte	0x04, 0x17
        /*000a*/ 	.short	(.L_19 - .L_18)
.L_18:
        /*000c*/ 	.word	0x00000000
        /*0010*/ 	.short	0x0005
        /*0012*/ 	.short	0x0020
        /*0014*/ 	.byte	0x00, 0xf5, 0x21, 0x00


	//----- nvinfo : EIATTR_KPARAM_INFO
	.align		4
.L_19:
        /*0018*/ 	.byte	0x04, 0x17
        /*001a*/ 	.short	(.L_21 - .L_20)
.L_20:
        /*001c*/ 	.word	0x00000000
        /*0020*/ 	.short	0x0004
        /*0022*/ 	.short	0x0018
        /*0024*/ 	.byte	0x00, 0xf5, 0x21, 0x00


	//----- nvinfo : EIATTR_KPARAM_INFO
	.align		4
.L_21:
        /*0028*/ 	.byte	0x04, 0x17
        /*002a*/ 	.short	(.L_23 - .L_22)
.L_22:
        /*002c*/ 	.word	0x00000000
        /*0030*/ 	.short	0x0003
        /*0032*/ 	.short	0x0010
        /*0034*/ 	.byte	0x00, 0xf0, 0x11, 0x00


	//----- nvinfo : EIATTR_KPARAM_INFO
	.align		4
.L_23:
        /*0038*/ 	.byte	0x04, 0x17
        /*003a*/ 	.short	(.L_25 - .L_24)
.L_24:
        /*003c*/ 	.word	0x00000000
        /*0040*/ 	.short	0x0002
        /*0042*/ 	.short	0x000c
        /*0044*/ 	.byte	0x00, 0xf0, 0x11, 0x00


	//----- nvinfo : EIATTR_KPARAM_INFO
	.align		4
.L_25:
        /*0048*/ 	.byte	0x04, 0x17
        /*004a*/ 	.short	(.L_27 - .L_26)
.L_26:
        /*004c*/ 	.word	0x00000000
        /*0050*/ 	.short	0x0001
        /*0052*/ 	.short	0x0008
        /*0054*/ 	.byte	0x00, 0xf0, 0x11, 0x00


	//----- nvinfo : EIATTR_KPARAM_INFO
	.align		4
.L_27:
        /*0058*/ 	.byte	0x04, 0x17
        /*005a*/ 	.short	(.L_29 - .L_28)
.L_28:
        /*005c*/ 	.word	0x00000000
        /*0060*/ 	.short	0x0000
        /*0062*/ 	.short	0x0000
        /*0064*/ 	.byte	0x00, 0xf5, 0x21, 0x00


	//----- nvinfo : EIATTR_SPARSE_MMA_MASK
	.align		4
.L_29:
        /*0068*/ 	.byte	0x03, 0x50
        /*006a*/ 	.short	0x0000


	//----- nvinfo : EIATTR_MAXREG_COUNT
	.align		4
        /*006c*/ 	.byte	0x03, 0x1b
        /*006e*/ 	.short	0x00ff


	//----- nvinfo : EIATTR_MERCURY_ISA_VERSION
	.align		4
        /*0070*/ 	.byte	0x03, 0x5f
        /*0072*/ 	.short	0x0101


	//----- nvinfo : EIATTR_VRC_CTA_INIT_COUNT
	.align		4
        /*0074*/ 	.byte	0x02, 0x4a
	.zero		1
	.zero		1


	//----- nvinfo : EIATTR_EXIT_INSTR_OFFSETS
	.align		4
        /*0078*/ 	.byte	0x04, 0x1c
        /*007a*/ 	.short	(.L_31 - .L_30)


	//   ....[0]....
.L_30:
        /*007c*/ 	.word	0x00000070


	//   ....[1]....
        /*0080*/ 	.word	0x00000110


	//   ....[2]....
        /*0084*/ 	.word	0x000005e0


	//   ....[3]....
        /*0088*/ 	.word	0x000029b0


	//   ....[4]....
        /*008c*/ 	.word	0x000048c0


	//----- nvinfo : EIATTR_CRS_STACK_SIZE
	.align		4
.L_31:
        /*0090*/ 	.byte	0x04, 0x1e
        /*0092*/ 	.short	(.L_33 - .L_32)
.L_32:
        /*0094*/ 	.word	0x00000000


	//----- nvinfo : EIATTR_CBANK_PARAM_SIZE
	.align		4
.L_33:
        /*0098*/ 	.byte	0x03, 0x19
        /*009a*/ 	.short	0x0028


	//----- nvinfo : EIATTR_PARAM_CBANK
	.align		4
        /*009c*/ 	.byte	0x04, 0x0a
        /*009e*/ 	.short	(.L_35 - .L_34)
	.align		4
.L_34:
        /*00a0*/ 	.word	index@(.nv.constant0.lrsi_many_series_one_param_f32)
        /*00a4*/ 	.short	0x0380
        /*00a6*/ 	.short	0x0028


	//----- nvinfo : EIATTR_SW_WAR
	.align		4
.L_35:
        /*00a8*/ 	.byte	0x04, 0x36
        /*00aa*/ 	.short	(.L_37 - .L_36)
.L_36:
        /*00ac*/ 	.word	0x00000008
.L_37:


//--------------------- .nv.info.lrsi_batch_f32   --------------------------
	.section	.nv.info.lrsi_batch_f32,"",@"SHT_CUDA_INFO"
	.sectionflags	@""
	.align	4


	//----- nvinfo : EIATTR_CUDA_API_VERSION
	.align		4
        /*0000*/ 	.byte	0x04, 0x37
        /*0002*/ 	.short	(.L_39 - .L_38)
.L_38:
        /*0004*/ 	.word	0x00000082


	//----- nvinfo : EIATTR_KPARAM_INFO
	.align		4
.L_39:
        /*0008*/ 	.byte	0x04, 0x17
        /*000a*/ 	.short	(.L_41 - .L_40)
.L_40:
        /*000c*/ 	.word	0x00000000
        /*0010*/ 	.short	0x0005
        /*0012*/ 	.short	0x0020
        /*0014*/ 	.byte	0x00, 0xf5, 0x21, 0x00


	//----- nvinfo : EIATTR_KPARAM_INFO
	.align		4
.L_41:
        /*0018*/ 	.byte	0x04, 0x17
        /*001a*/ 	.short	(.L_43 - .L_42)
.L_42:
        /*001c*/ 	.word	0x00000000
        /*0020*/ 	.short	0x0004
        /*0022*/ 	.short	0x0018
        /*0024*/ 	.byte	0x00, 0xf0, 0x11, 0x00


	//----- nvinfo : EIATTR_KPARAM_INFO
	.align		4
.L_43:
        /*0028*/ 	.byte	0x04, 0x17
        /*002a*/ 	.short	(.L_45 - .L_44)
.L_44:
        /*002c*/ 	.word	0x00000000
        /*0030*/ 	.short	0x0003
        /*0032*/ 	.short	0x0014
        /*0034*/ 	.byte	0x00, 0xf0, 0x11, 0x00


	//----- nvinfo : EIATTR_KPARAM_INFO
	.align		4
.L_45:
        /*0038*/ 	.byte	0x04, 0x17
        /*003a*/ 	.short	(.L_47 - .L_46)
.L_46:
        /*003c*/ 	.word	0x00000000
        /*0040*/ 	.short	0x0002
        /*0042*/ 	.short	0x0010
        /*0044*/ 	.byte	0x00, 0xf0, 0x11, 0x00


	//----- nvinfo : EIATTR_KPARAM_INFO
	.align		4
.L_47:
        /*0048*/ 	.byte	0x04, 0x17
        /*004a*/ 	.short	(.L_49 - .L_48)
.L_48:
        /*004c*/ 	.word	0x00000000
        /*0050*/ 	.short	0x0001
        /*0052*/ 	.short	0x0008
        /*0054*/ 	.byte	0x00, 0xf5, 0x21, 0x00


	//----- nvinfo : EIATTR_KPARAM_INFO
	.align		4
.L_49:
        /*0058*/ 	.byte	0x04, 0x17
        /*005a*/ 	.short	(.L_51 - .L_50)
.L_50:
        /*005c*/ 	.word	0x00000000
        /*0060*/ 	.short	0x0000
        /*0062*/ 	.short	0x0000
        /*0064*/ 	.byte	0x00, 0xf5, 0x21, 0x00


	//----- nvinfo : EIATTR_SPARSE_MMA_MASK
	.align		4
.L_51:
        /*0068*/ 	.byte	0x03, 0x50
        /*006a*/ 	.short	0x0000


	//----- nvinfo : EIATTR_MAXREG_COUNT
	.align		4
        /*006c*/ 	.byte	0x03, 0x1b
        /*006e*/ 	.short	0x00ff


	//----- nvinfo : EIATTR_MERCURY_ISA_VERSION
	.align		4
        /*0070*/ 	.byte	0x03, 0x5f
        /*0072*/ 	.short	0x0101


	//----- nvinfo : EIATTR_COOP_GROUP_MASK_REGIDS
	.align		4
        /*0074*/ 	.byte	0x04, 0x29
        /*0076*/ 	.short	(.L_53 - .L_52)


	//   ....[0]....
.L_52:
        /*0078*/ 	.word	0x05000006


	//   ....[1]....
        /*007c*/ 	.word	0x05000004


	//   ....[2]....
        /*0080*/ 	.word	0x05000004


	//   ....[3]....
        /*0084*/ 	.word	0x05000006


	//   ....[4]....
        /*0088*/ 	.word	0x05000006


	//   ....[5]....
        /*008c*/ 	.word	0x0500000a


	//   ....[6]....
        /*0090*/ 	.word	0x05000018


	//   ....[7]....
        /*0094*/ 	.word	0x05000017


	//   ....[8]....
        /*0098*/ 	.word	0x05000017


	//   ....[9]....
        /*009c*/ 	.word	0x05000017


	//   ....[10]....
        /*00a0*/ 	.word	0x05000017


	//   ....[11]....
        /*00a4*/ 	.word	0x05000017


	//   ....[12]....
        /*00a8*/ 	.word	0x05000017


	//   ....[13]....
        /*00ac*/ 	.word	0x05000017


	//   ....[14]....
        /*00b0*/ 	.word	0x05000017


	//   ....[15]....
        /*00b4*/ 	.word	0x05000017


	//   ....[16]....
        /*00b8*/ 	.word	0x05000017


	//   ....[17]....
        /*00bc*/ 	.word	0x05000017


	//----- nvinfo : EIATTR_COOP_GROUP_INSTR_OFFSETS
	.align		4
.L_53:
        /*00c0*/ 	.byte	0x04, 0x28
        /*00c2*/ 	.short	(.L_55 - .L_54)


	//   ....[0]....
.L_54:
        /*00c4*/ 	.word	0x00000e50


	//   ....[1]....
        /*00c8*/ 	.word	0x00001050


	//   ....[2]....
        /*00cc*/ 	.word	0x00001250


	//   ....[3]....
        /*00d0*/ 	.word	0x00001670


	//   ....[4]....
        /*00d4*/ 	.word	0x00001a60


	//   ....[5]....
        /*00d8*/ 	.word	0x00001e60


	//   ....[6]....
        /*00dc*/ 	.word	0x000021d0


	//   ....[7]....
        /*00e0*/ 	.word	0x00002540


	//   ....[8]....
        /*00e4*/ 	.word	0x000028b0


	//   ....[9]....
        /*00e8*/ 	.word	0x00003050


	//   ....[10]....
        /*00ec*/ 	.word	0x000030f0


	//   ....[11]....
        /*00f0*/ 	.word	0x00003180


	//   ....[12]....
        /*00f4*/ 	.word	0x00003210


	//   ....[13]....
        /*00f8*/ 	.word	0x000032a0


	//   ....[14]....
        /*00fc*/ 	.word	0x00003330


	//   ....[15]....
        /*0100*/ 	.word	0x000033d0


	//   ....[16]....
        /*0104*/ 	.word	0x00003450


	//   ....[17]....
        /*0108*/ 	.word	0x000034c0


	//----- nvinfo : EIATTR_VRC_CTA_INIT_COUNT
	.align		4
.L_55:
        /*010c*/ 	.byte	0x02, 0x4a
	.zero		1
	.zero		1


	//----- nvinfo : EIATTR_EXIT_INSTR_OFFSETS
	.align		4
        /*0110*/ 	.byte	0x04, 0x1c
        /*0112*/ 	.short	(.L_57 - .L_56)


	//   ....[0]....
.L_56:
        /*0114*/ 	.word	0x00000070


	//   ....[1]....
        /*0118*/ 	.word	0x00002fe0


	//----- nvinfo : EIATTR_CRS_STACK_SIZE
	.align		4
.L_57:
        /*011c*/ 	.byte	0x04, 0x1e
        /*011e*/ 	.short	(.L_59 - .L_58)
.L_58:
        /*0120*/ 	.word	0x00000000


	//----- nvinfo : EIATTR_CBANK_PARAM_SIZE
	.align		4
.L_59:
        /*0124*/ 	.byte	0x03, 0x19
        /*0126*/ 	.short	0x0028


	//----- nvinfo : EIATTR_PARAM_CBANK
	.align		4
        /*0128*/ 	.byte	0x04, 0x0a
        /*012a*/ 	.short	(.L_61 - .L_60)
	.align		4
.L_60:
        /*012c*/ 	.word	index@(.nv.constant0.lrsi_batch_f32)
        /*0130*/ 	.short	0x0380
        /*0132*/ 	.short	0x0028


	//----- nvinfo : EIATTR_SW_WAR
	.align		4
.L_61:
        /*0134*/ 	.byte	0x04, 0x36
        /*0136*/ 	.short	(.L_63 - .L_62)
.L_62:
        /*0138*/ 	.word	0x00000008
.L_63:


//--------------------- .nv.callgraph             --------------------------
	.section	.nv.callgraph,"",@"SHT_CUDA_CALLGRAPH"
	.align	4
	.sectionentsize	8
	.align		4
        /*0000*/ 	.word	0x00000000
	.align		4
        /*0004*/ 	.word	0xffffffff
	.align		4
        /*0008*/ 	.word	0x00000000
	.align		4
        /*000c*/ 	.word	0xfffffffe
	.align		4
        /*0010*/ 	.word	0x00000000
	.align		4
        /*0014*/ 	.word	0xfffffffd
	.align		4
        /*0018*/ 	.word	0x00000000
	.align		4
        /*001c*/ 	.word	0xfffffffc


//--------------------- .text.lrsi_many_series_one_param_f32 --------------------------
	.section	.text.lrsi_many_series_one_param_f32,"ax",@progbits
	.align	128
        .global         lrsi_many_series_one_param_f32
        .type           lrsi_many_series_one_param_f32,@function
        .size           lrsi_many_series_one_param_f32,(.L_x_216 - lrsi_many_series_one_param_f32)
        .other          lrsi_many_series_one_param_f32,@"STO_CUDA_ENTRY STV_DEFAULT"
lrsi_many_series_one_param_f32:
.text.lrsi_many_series_one_param_f32:
[----:B------:R-:W-:Y:S01]  /*0000*/  LDC R1, c[0x0][0x37c] ;  /* 0x0000df00ff017b82 */ /* 0x000fe20000000800 */
[----:B------:R-:W0:Y:S07]  /*0010*/  S2R R4, SR_TID.X ;  /* 0x0000000000047919 */ /* 0x000e2e0000002100 */
[----:B------:R-:W0:Y:S01]  /*0020*/  S2UR UR4, SR_CTAID.X ;  /* 0x00000000000479c3 */ /* 0x000e220000002500 */
[----:B------:R-:W1:Y:S07]  /*0030*/  LDCU UR5, c[0x0][0x38c] ;  /* 0x00007180ff0577ac */ /* 0x000e6e0008000800 */
[----:B------:R-:W0:Y:S02]  /*0040*/  LDC R5, c[0x0][0x360] ;  /* 0x0000d800ff057b82 */ /* 0x000e240000000800 */
[----:B0-----:R-:W-:-:S05]  /*0050*/  IMAD R4, R5, UR4, R4 ;  /* 0x0000000405047c24 */ /* 0x001fca000f8e0204 */
[----:B-1----:R-:W-:-:S13]  /*0060*/  ISETP.GE.AND P0, PT, R4, UR5, PT ;  /* 0x0000000504007c0c */ /* 0x002fda000bf06270 */
[----:B------:R-:W-:Y:S05]  /*0070*/  @P0 EXIT ;  /* 0x000000000000094d */ /* 0x000fea0003800000 */
[----:B------:R-:W0:Y:S01]  /*0080*/  LDC R6, c[0x0][0x388] ;  /* 0x0000e200ff067b82 */ /* 0x000e220000000800 */
[----:B------:R-:W1:Y:S01]  /*0090*/  LDCU UR4, c[0x0][0x370] ;  /* 0x00006e00ff0477ac */ /* 0x000e620008000800 */
[----:B------:R-:W2:Y:S01]  /*00a0*/  LDCU.64 UR6, c[0x0][0x358] ;  /* 0x00006b00ff0677ac */ /* 0x000ea20008000a00 */
[----:B-1----:R-:W-:Y:S01]  /*00b0*/  IMAD R5, R5, UR4, RZ ;  /* 0x0000000405057c24 */ /* 0x002fe2000f8e02ff */
[C---:B0-----:R-:W-:Y:S02]  /*00c0*/  FSETP.GEU.AND P0, PT, R6.reuse, 1, PT ;  /* 0x3f8000000600780b */ /* 0x041fe40003f0e000 */
[----:B------:R-:W-:-:S13]  /*00d0*/  FSETP.GT.AND P1, PT, R6, RZ, PT ;  /* 0x000000ff0600720b */ /* 0x000fda0003f24000 */
[----:B--2---:R-:W-:Y:S05]  /*00e0*/  @!P0 BRA P1, `(.L_x_0) ;  /* 0x0000000400408947 */ /* 0x004fea0000800000 */
[----:B------:R-:W0:Y:S02]  /*00f0*/  LDC R12, c[0x0][0x390] ;  /* 0x0000e400ff0c7b82 */ /* 0x000e240000000800 */
[----:B0-----:R-:W-:-:S13]  /*0100*/  ISETP.GE.AND P0, PT, R12, 0x1, PT ;  /* 0x000000010c00780c */ /* 0x001fda0003f06270 */
[----:B------:R-:W-:Y:S05]  /*0110*/  @!P0 EXIT ;  /* 0x000000000000894d */ /* 0x000fea0003800000 */
[C---:B------:R-:W-:Y:S02]  /*0120*/  LOP3.LUT R24, R12.reuse, 0x7, RZ, 0xc0, !PT ;  /* 0x000000070c187812 */ /* 0x040fe400078ec0ff */
[----:B------:R-:W-:Y:S02]  /*0130*/  LOP3.LUT R13, R12, 0x7ffffff8, RZ, 0xc0, !PT ;  /* 0x7ffffff80c0d7812 */ /* 0x000fe400078ec0ff */
[----:B------:R-:W-:Y:S02]  /*0140*/  IADD3 R0, PT, PT, R24, -0x1, RZ ;  /* 0xffffffff18007810 */ /* 0x000fe40007ffe0ff */
[----:B------:R-:W-:Y:S02]  /*0150*/  LOP3.LUT R12, R12, 0x3, RZ, 0xc0, !PT ;  /* 0x000000030c0c7812 */ /* 0x000fe400078ec0ff */
[----:B------:R-:W-:Y:S02]  /*0160*/  ISETP.GE.U32.AND P0, PT, R0, 0x3, PT ;  /* 0x000000030000780c */ /* 0x000fe40003f06070 */
[----:B------:R-:W-:-:S11]  /*0170*/  IADD3 R0, PT, PT, -R13, RZ, RZ ;  /* 0x000000ff0d007210 */ /* 0x000fd60007ffe1ff */
.L_x_6:
[----:B0-----:R-:W0:Y:S01]  /*0180*/  LDC R25, c[0x0][0x390] ;  /* 0x0000e400ff197b82 */ /* 0x001e220000000800 */
[----:B------:R-:W-:Y:S01]  /*0190*/  HFMA2 R3, -RZ, RZ, 0, 0 ;  /* 0x00000000ff037431 */ /* 0x000fe200000001ff */
[----:B0-----:R-:W-:-:S13]  /*01a0*/  ISETP.GE.U32.AND P1, PT, R25, 0x8, PT ;  /* 0x000000081900780c */ /* 0x001fda0003f26070 */
[----:B-12---:R-:W-:Y:S05]  /*01b0*/  @!P1 BRA `(.L_x_1) ;  /* 0x0000000000689947 */ /* 0x006fea0003800000 */
[----:B------:R-:W0:Y:S01]  /*01c0*/  LDC R28, c[0x0][0x38c] ;  /* 0x0000e300ff1c7b82 */ /* 0x000e220000000800 */
[----:B------:R-:W-:Y:S02]  /*01d0*/  MOV R27, R4 ;  /* 0x00000004001b7202 */ /* 0x000fe40000000f00 */
[----:B------:R-:W-:-:S05]  /*01e0*/  MOV R26, R0 ;  /* 0x00000000001a7202 */ /* 0x000fca0000000f00 */
[----:B------:R-:W1:Y:S02]  /*01f0*/  LDC.64 R2, c[0x0][0x3a0] ;  /* 0x0000e800ff027b82 */ /* 0x000e640000000a00 */
.L_x_2:
[----:B-12---:R-:W-:Y:S01]  /*0200*/  IMAD.WIDE R20, R27, 0x4, R2 ;  /* 0x000000041b147825 */ /* 0x006fe200078e0202 */
[----:B------:R-:W-:Y:S02]  /*0210*/  MOV R29, 0x7fc00000 ;  /* 0x7fc00000001d7802 */ /* 0x000fe40000000f00 */
[----:B------:R-:W-:Y:S02]  /*0220*/  IADD3 R26, PT, PT, R26, 0x8, RZ ;  /* 0x000000081a1a7810 */ /* 0x000fe40007ffe0ff */
[C---:B0-----:R-:W-:Y:S01]  /*0230*/  LEA R27, R28.reuse, R27, 0x3 ;  /* 0x0000001b1c1b7211 */ /* 0x041fe200078e18ff */
[----:B------:R-:W-:Y:S01]  /*0240*/  IMAD.WIDE R14, R28, 0x4, R20 ;  /* 0x000000041c0e7825 */ /* 0x000fe200078e0214 */
[----:B------:R2:W-:Y:S01]  /*0250*/  STG.E desc[UR6][R20.64], R29 ;  /* 0x0000001d14007986 */ /* 0x0005e2000c101906 */
[----:B------:R-:W-:-:S03]  /*0260*/  ISETP.NE.AND P1, PT, R26, RZ, PT ;  /* 0x000000ff1a00720c */ /* 0x000fc60003f25270 */
[----:B------:R2:W-:Y:S01]  /*0270*/  STG.E desc[UR6][R14.64], R29 ;  /* 0x0000001d0e007986 */ /* 0x0005e2000c101906 */
[----:B------:R-:W-:-:S05]  /*0280*/  IMAD.WIDE R16, R28, 0x4, R14 ;  /* 0x000000041c107825 */ /* 0x000fca00078e020e */
        /* <DEDUP_REMOVED lines=11> */
[----:B------:R-:W-:Y:S05]  /*0340*/  @P1 BRA `(.L_x_2) ;  /* 0xfffffffc00ac1947 */ /* 0x000fea000383ffff */
[----:B------:R-:W-:-:S07]  /*0350*/  MOV R3, R13 ;  /* 0x0000000d00037202 */ /* 0x000fce0000000f00 */
.L_x_1:
[----:B------:R-:W-:-:S13]  /*0360*/  ISETP.NE.AND P1, PT, R24, RZ, PT ;  /* 0x000000ff1800720c */ /* 0x000fda0003f25270 */
[----:B------:R-:W-:Y:S05]  /*0370*/  @!P1 BRA `(.L_x_3) ;  /* 0x0000000000889947 */ /* 0x000fea0003800000 */
[----:B------:R-:W-:Y:S01]  /*0380*/  ISETP.NE.AND P1, PT, R12, RZ, PT ;  /* 0x000000ff0c00720c */ /* 0x000fe20003f25270 */
[----:B------:R-:W-:-:S12]  /*0390*/  @!P0 BRA `(.L_x_4) ;  /* 0x0000000000348947 */ /* 0x000fd80003800000 */
[----:B--2---:R-:W0:Y:S01]  /*03a0*/  LDC R15, c[0x0][0x38c] ;  /* 0x0000e300ff0f7b82 */ /* 0x004e220000000800 */
[----:B------:R-:W-:-:S07]  /*03b0*/  MOV R17, 0x7fc00000 ;  /* 0x7fc0000000117802 */ /* 0x000fce0000000f00 */
[----:B------:R-:W1:Y:S01]  /*03c0*/  LDC.64 R6, c[0x0][0x3a0] ;  /* 0x0000e800ff067b82 */ /* 0x000e620000000a00 */
[C---:B0-----:R-:W-:Y:S01]  /*03d0*/  IMAD R9, R3.reuse, R15, R4 ;  /* 0x0000000f03097224 */ /* 0x041fe200078e0204 */
[----:B------:R-:W-:-:S03]  /*03e0*/  IADD3 R3, PT, PT, R3, 0x4, RZ ;  /* 0x0000000403037810 */ /* 0x000fc60007ffe0ff */
[----:B-1----:R-:W-:-:S05]  /*03f0*/  IMAD.WIDE R6, R9, 0x4, R6 ;  /* 0x0000000409067825 */ /* 0x002fca00078e0206 */
[----:B------:R0:W-:Y:S01]  /*0400*/  STG.E desc[UR6][R6.64], R17 ;  /* 0x0000001106007986 */ /* 0x0001e2000c101906 */
[----:B------:R-:W-:-:S05]  /*0410*/  IMAD.WIDE R8, R15, 0x4, R6 ;  /* 0x000000040f087825 */ /* 0x000fca00078e0206 */
[----:B------:R0:W-:Y:S01]  /*0420*/  STG.E desc[UR6][R8.64], R17 ;  /* 0x0000001108007986 */ /* 0x0001e2000c101906 */
[----:B------:R-:W-:-:S05]  /*0430*/  IMAD.WIDE R10, R15, 0x4, R8 ;  /* 0x000000040f0a7825 */ /* 0x000fca00078e0208 */
[----:B------:R0:W-:Y:S01]  /*0440*/  STG.E desc[UR6][R10.64], R17 ;  /* 0x000000110a007986 */ /* 0x0001e2000c101906 */
[----:B------:R-:W-:-:S05]  /*0450*/  IMAD.WIDE R14, R15, 0x4, R10 ;  /* 0x000000040f0e7825 */ /* 0x000fca00078e020a */
[----:B------:R0:W-:Y:S02]  /*0460*/  STG.E desc[UR6][R14.64], R17 ;  /* 0x000000110e007986 */ /* 0x0001e4000c101906 */
.L_x_4:
[----:B------:R-:W-:Y:S05]  /*0470*/  @!P1 BRA `(.L_x_3) ;  /* 0x0000000000489947 */ /* 0x000fea0003800000 */
[----:B------:R-:W-:Y:S02]  /*0480*/  LOP3.LUT P2, RZ, R25, 0x1, RZ, 0xc0, !PT ;  /* 0x0000000119ff7812 */ /* 0x000fe4000784c0ff */
[----:B------:R-:W-:-:S11]  /*0490*/  ISETP.NE.AND P1, PT, R12, 0x1, PT ;  /* 0x000000010c00780c */ /* 0x000fd60003f25270 */
[----:B------:R-:W1:Y:S08]  /*04a0*/  @P2 LDC R2, c[0x0][0x38c] ;  /* 0x0000e300ff022b82 */ /* 0x000e700000000800 */
[----:B0-2---:R-:W0:Y:S01]  /*04b0*/  @P2 LDC.64 R6, c[0x0][0x3a0] ;  /* 0x0000e800ff062b82 */ /* 0x005e220000000a00 */
[----:B------:R-:W-:Y:S05]  /*04c0*/  @!P1 BRA `(.L_x_5) ;  /* 0x0000000000249947 */ /* 0x000fea0003800000 */
[----:B------:R-:W2:Y:S08]  /*04d0*/  LDC R11, c[0x0][0x38c] ;  /* 0x0000e300ff0b7b82 */ /* 0x000eb00000000800 */
[----:B------:R-:W3:Y:S01]  /*04e0*/  LDC.64 R8, c[0x0][0x3a0] ;  /* 0x0000e800ff087b82 */ /* 0x000ee20000000a00 */
[C---:B--2---:R-:W-:Y:S01]  /*04f0*/  IMAD R15, R3.reuse, R11, R4 ;  /* 0x0000000b030f7224 */ /* 0x044fe200078e0204 */
[----:B------:R-:W-:-:S03]  /*0500*/  IADD3 R3, PT, PT, R3, 0x2, RZ ;  /* 0x0000000203037810 */ /* 0x000fc60007ffe0ff */
[----:B---3--:R-:W-:Y:S01]  /*0510*/  IMAD.WIDE R8, R15, 0x4, R8 ;  /* 0x000000040f087825 */ /* 0x008fe200078e0208 */
[----:B------:R-:W-:-:S03]  /*0520*/  MOV R15, 0x7fc00000 ;  /* 0x7fc00000000f7802 */ /* 0x000fc60000000f00 */
[----:B------:R-:W-:Y:S02]  /*0530*/  IMAD.WIDE R10, R11, 0x4, R8 ;  /* 0x000000040b0a7825 */ /* 0x000fe400078e0208 */
[----:B------:R2:W-:Y:S04]  /*0540*/  STG.E desc[UR6][R8.64], R15 ;  /* 0x0000000f08007986 */ /* 0x0005e8000c101906 */
[----:B------:R2:W-:Y:S02]  /*0550*/  STG.E desc[UR6][R10.64], R15 ;  /* 0x0000000f0a007986 */ /* 0x0005e4000c101906 */
.L_x_5:
[----:B-1----:R-:W-:Y:S01]  /*0560*/  @P2 IMAD R3, R3, R2, R4 ;  /* 0x0000000203032224 */ /* 0x002fe200078e0204 */
[----:B--2---:R-:W-:-:S03]  /*0570*/  @P2 MOV R9, 0x7fc00000 ;  /* 0x7fc0000000092802 */ /* 0x004fc60000000f00 */
[----:B0-----:R-:W-:-:S05]  /*0580*/  @P2 IMAD.WIDE R6, R3, 0x4, R6 ;  /* 0x0000000403062825 */ /* 0x001fca00078e0206 */
[----:B------:R1:W-:Y:S02]  /*0590*/  @P2 STG.E desc[UR6][R6.64], R9 ;  /* 0x0000000906002986 */ /* 0x0003e4000c101906 */
.L_x_3:
[----:B------:R-:W3:Y:S01]  /*05a0*/  LDCU UR4, c[0x0][0x38c] ;  /* 0x00007180ff0477ac */ /* 0x000ee20008000800 */
[----:B------:R-:W-:-:S04]  /*05b0*/  IADD3 R4, PT, PT, R5, R4, RZ ;  /* 0x0000000405047210 */ /* 0x000fc80007ffe0ff */
[----:B---3--:R-:W-:-:S13]  /*05c0*/  ISETP.GE.AND P1, PT, R4, UR4, PT ;  /* 0x0000000404007c0c */ /* 0x008fda000bf26270 */
[----:B------:R-:W-:Y:S05]  /*05d0*/  @!P1 BRA `(.L_x_6) ;  /* 0xfffffff800e89947 */ /* 0x000fea000383ffff */
[----:B------:R-:W-:Y:S05]  /*05e0*/  EXIT ;  /* 0x000000000000794d */ /* 0x000fea0003800000 */
.L_x_0:
[----:B------:R-:W0:Y:S01]  /*05f0*/  LDCU UR4, c[0x0][0x390] ;  /* 0x00007200ff0477ac */ /* 0x000e220008000800 */
[----:B------:R-:W-:Y:S01]  /*0600*/  FADD R6, -R6, 1 ;  /* 0x3f80000006067421 */ /* 0x000fe20000000100 */
[----:B0-----:R-:W-:-:S09]  /*0610*/  UISETP.GE.AND UP0, UPT, UR4, 0x1, UPT ;  /* 0x000000010400788c */ /* 0x001fd2000bf06270 */
[----:B------:R-:W-:Y:S05]  /*0620*/  BRA.U !UP0, `(.L_x_7) ;  /* 0x0000002108e47547 */ /* 0x000fea000b800000 */
[----:B------:R-:W-:-:S12]  /*0630*/  ULOP3.LUT UR5, UR4, 0x7, URZ, 0xc0, !UPT ;  /* 0x0000000704057892 */ /* 0x000fd8000f8ec0ff */
.L_x_51:
[----:B0-----:R-:W0:Y:S08]  /*0640*/  LDC.64 R2, c[0x0][0x398] ;  /* 0x0000e600ff027b82 */ /* 0x001e300000000a00 */
[----:B-1----:R-:W1:Y:S01]  /*0650*/  LDC R7, c[0x0][0x390] ;  /* 0x0000e400ff077b82 */ /* 0x002e620000000800 */
[----:B0-----:R-:W-:-:S06]  /*0660*/  IMAD.WIDE R2, R4, 0x4, R2 ;  /* 0x0000000404027825 */ /* 0x001fcc00078e0202 */
[----:B--2---:R-:W2:Y:S01]  /*0670*/  LDG.E.CONSTANT R2, desc[UR6][R2.64] ;  /* 0x0000000602027981 */ /* 0x004ea2000c1e9900 */
[----:B------:R-:W-:Y:S01]  /*0680*/  BSSY.RECONVERGENT B0, `(.L_x_8) ;  /* 0x000022e000007945 */ /* 0x000fe20003800200 */
[----:B--2---:R-:W-:-:S04]  /*0690*/  VIMNMX R14, PT, PT, RZ, R2, !PT ;  /* 0x00000002ff0e7248 */ /* 0x004fc80007fe0100 */
[----:B------:R-:W-:-:S04]  /*06a0*/  IADD3 R13, PT, PT, R14, 0x3, RZ ;  /* 0x000000030e0d7810 */ /* 0x000fc80007ffe0ff */
[----:B------:R-:W-:-:S04]  /*06b0*/  VIMNMX R0, PT, PT, R2, R13, !PT ;  /* 0x0000000d02007248 */ /* 0x000fc80007fe0100 */
[----:B-1----:R-:W-:-:S13]  /*06c0*/  ISETP.GE.AND P0, PT, R0, R7, PT ;  /* 0x000000070000720c */ /* 0x002fda0003f06270 */
[----:B------:R-:W-:Y:S05]  /*06d0*/  @P0 BRA `(.L_x_9) ;  /* 0x0000001c00900947 */ /* 0x000fea0003800000 */
[----:B------:R-:W-:Y:S01]  /*06e0*/  ISETP.GE.AND P0, PT, R2, 0x5, PT ;  /* 0x000000050200780c */ /* 0x000fe20003f06270 */
[----:B------:R-:W-:Y:S01]  /*06f0*/  BSSY.RECONVERGENT B1, `(.L_x_10) ;  /* 0x000001e000017945 */ /* 0x000fe20003800200 */
[----:B------:R-:W-:Y:S01]  /*0700*/  LOP3.LUT R12, R13, 0x7, RZ, 0xc0, !PT ;  /* 0x000000070d0c7812 */ /* 0x000fe200078ec0ff */
[----:B------:R-:W-:-:S03]  /*0710*/  HFMA2 R15, -RZ, RZ, 0, 0 ;  /* 0x00000000ff0f7431 */ /* 0x000fc600000001ff */
[----:B------:R-:W-:-:S07]  /*0720*/  ISETP.NE.AND P1, PT, R12, RZ, PT ;  /* 0x000000ff0c00720c */ /* 0x000fce0003f25270 */
[----:B------:R-:W-:Y:S06]  /*0730*/  @!P0 BRA `(.L_x_11) ;  /* 0x0000000000648947 */ /* 0x000fec0003800000 */
[----:B------:R-:W0:Y:S01]  /*0740*/  LDC R29, c[0x0][0x38c] ;  /* 0x0000e300ff1d7b82 */ /* 0x000e220000000800 */
[----:B------:R-:W-:Y:S02]  /*0750*/  LOP3.LUT R15, R13, 0xfffffff8, RZ, 0xc0, !PT ;  /* 0xfffffff80d0f7812 */ /* 0x000fe400078ec0ff */
[----:B------:R-:W-:-:S05]  /*0760*/  MOV R0, RZ ;  /* 0x000000ff00007202 */ /* 0x000fca0000000f00 */
[----:B------:R-:W1:Y:S02]  /*0770*/  LDC.64 R2, c[0x0][0x3a0] ;  /* 0x0000e800ff027b82 */ /* 0x000e640000000a00 */
.L_x_12:
[C---:B0-2---:R-:W-:Y:S01]  /*0780*/  IMAD R25, R0.reuse, R29, R4 ;  /* 0x0000001d00197224 */ /* 0x045fe200078e0204 */
[----:B------:R-:W-:Y:S02]  /*0790*/  MOV R28, 0x7fc00000 ;  /* 0x7fc00000001c7802 */ /* 0x000fe40000000f00 */
[----:B------:R-:W-:Y:S01]  /*07a0*/  IADD3 R0, PT, PT, R0, 0x8, RZ ;  /* 0x0000000800007810 */ /* 0x000fe20007ffe0ff */
[----:B-1----:R-:W-:-:S03]  /*07b0*/  IMAD.WIDE R24, R25, 0x4, R2 ;  /* 0x0000000419187825 */ /* 0x002fc600078e0202 */
[----:B------:R-:W-:Y:S02]  /*07c0*/  ISETP.NE.AND P0, PT, R0, R15, PT ;  /* 0x0000000f0000720c */ /* 0x000fe40003f05270 */
        /* <DEDUP_REMOVED lines=16> */
.L_x_11:
[----:B------:R-:W-:Y:S05]  /*08d0*/  BSYNC.RECONVERGENT B1 ;  /* 0x0000000000017941 */ /* 0x000fea0003800200 */
.L_x_10:
[----:B------:R-:W-:Y:S04]  /*08e0*/  BSSY.RECONVERGENT B1, `(.L_x_13) ;  /* 0x000002b000017945 */ /* 0x000fe80003800200 */
[----:B------:R-:W-:Y:S05]  /*08f0*/  @!P1 BRA `(.L_x_14) ;  /* 0x0000000000a49947 */ /* 0x000fea0003800000 */
[----:B------:R-:W-:Y:S01]  /*0900*/  ISETP.GE.U32.AND P0, PT, R12, 0x4, PT ;  /* 0x000000040c00780c */ /* 0x000fe20003f06070 */
[----:B------:R-:W-:Y:S01]  /*0910*/  BSSY.RECONVERGENT B2, `(.L_x_15) ;  /* 0x0000011000027945 */ /* 0x000fe20003800200 */
[----:B--2---:R-:W-:-:S04]  /*0920*/  LOP3.LUT R18, R13, 0x3, RZ, 0xc0, !PT ;  /* 0x000000030d127812 */ /* 0x004fc800078ec0ff */
[----:B------:R-:W-:-:S07]  /*0930*/  ISETP.NE.AND P1, PT, R18, RZ, PT ;  /* 0x000000ff1200720c */ /* 0x000fce0003f25270 */
[----:B------:R-:W-:Y:S06]  /*0940*/  @!P0 BRA `(.L_x_16) ;  /* 0x0000000000348947 */ /* 0x000fec0003800000 */
[----:B------:R-:W0:Y:S01]  /*0950*/  LDC R17, c[0x0][0x38c] ;  /* 0x0000e300ff117b82 */ /* 0x000e220000000800 */
        /* <DEDUP_REMOVED lines=12> */
.L_x_16:
[----:B------:R-:W-:Y:S05]  /*0a20*/  BSYNC.RECONVERGENT B2 ;  /* 0x0000000000027941 */ /* 0x000fea0003800200 */
.L_x_15:
[----:B------:R-:W-:Y:S05]  /*0a30*/  @!P1 BRA `(.L_x_14) ;  /* 0x0000000000549947 */ /* 0x000fea0003800000 */
[----:B------:R-:W-:Y:S01]  /*0a40*/  LOP3.LUT R0, R13, 0x1, RZ, 0xc0, !PT ;  /* 0x000000010d007812 */ /* 0x000fe200078ec0ff */
[----:B------:R-:W-:Y:S01]  /*0a50*/  BSSY.RECONVERGENT B2, `(.L_x_17) ;  /* 0x000000f000027945 */ /* 0x000fe20003800200 */
[----:B------:R-:W-:Y:S02]  /*0a60*/  ISETP.NE.AND P0, PT, R18, 0x1, PT ;  /* 0x000000011200780c */ /* 0x000fe40003f05270 */
[----:B------:R-:W-:-:S13]  /*0a70*/  ISETP.NE.U32.AND P1, PT, R0, 0x1, PT ;  /* 0x000000010000780c */ /* 0x000fda0003f25070 */
[----:B------:R-:W1:Y:S08]  /*0a80*/  @!P1 LDC R0, c[0x0][0x38c] ;  /* 0x0000e300ff009b82 */ /* 0x000e700000000800 */
[----:B0-----:R-:W0:Y:S01]  /*0a90*/  @!P1 LDC.64 R2, c[0x0][0x3a0] ;  /* 0x0000e800ff029b82 */ /* 0x001e220000000a00 */
        /* <DEDUP_REMOVED lines=10> */
.L_x_18:
[----:B------:R-:W-:Y:S05]  /*0b40*/  BSYNC.RECONVERGENT B2 ;  /* 0x0000000000027941 */ /* 0x000fea0003800200 */
.L_x_17:
[----:B-1----:R-:W-:Y:S01]  /*0b50*/  @!P1 IMAD R15, R15, R0, R4 ;  /* 0x000000000f0f9224 */ /* 0x002fe200078e0204 */
[----:B--2---:R-:W-:-:S03]  /*0b60*/  @!P1 MOV R9, 0x7fc00000 ;  /* 0x7fc0000000099802 */ /* 0x004fc60000000f00 */
[----:B0-----:R-:W-:-:S05]  /*0b70*/  @!P1 IMAD.WIDE R2, R15, 0x4, R2 ;  /* 0x000000040f029825 */ /* 0x001fca00078e0202 */
[----:B------:R1:W-:Y:S02]  /*0b80*/  @!P1 STG.E desc[UR6][R2.64], R9 ;  /* 0x0000000902009986 */ /* 0x0003e4000c101906 */
.L_x_14:
[----:B------:R-:W-:Y:S05]  /*0b90*/  BSYNC.RECONVERGENT B1 ;  /* 0x0000000000017941 */ /* 0x000fea0003800200 */
.L_x_13:
[----:B01----:R-:W0:Y:S08]  /*0ba0*/  LDC R3, c[0x0][0x38c] ;  /* 0x0000e300ff037b82 */ /* 0x003e300000000800 */
[----:B--2---:R-:W1:Y:S01]  /*0bb0*/  LDC.64 R16, c[0x0][0x380] ;  /* 0x0000e000ff107b82 */ /* 0x004e620000000a00 */
[----:B0-----:R-:W-:-:S04]  /*0bc0*/  IMAD R0, R14, R3, R4 ;  /* 0x000000030e007224 */ /* 0x001fc800078e0204 */
[----:B-1----:R-:W-:-:S05]  /*0bd0*/  IMAD.WIDE R16, R0, 0x4, R16 ;  /* 0x0000000400107825 */ /* 0x002fca00078e0210 */
[----:B------:R-:W2:Y:S01]  /*0be0*/  LDG.E.CONSTANT R11, desc[UR6][R16.64] ;  /* 0x00000006100b7981 */ /* 0x000ea2000c1e9900 */
[----:B------:R-:W-:-:S05]  /*0bf0*/  IMAD.WIDE R18, R3, 0x4, R16 ;  /* 0x0000000403127825 */ /* 0x000fca00078e0210 */
[----:B------:R-:W3:Y:S01]  /*0c00*/  LDG.E.CONSTANT R15, desc[UR6][R18.64] ;  /* 0x00000006120f7981 */ /* 0x000ee2000c1e9900 */
[----:B------:R-:W-:-:S05]  /*0c10*/  IMAD.WIDE R24, R3, 0x4, R18 ;  /* 0x0000000403187825 */ /* 0x000fca00078e0212 */
[----:B------:R-:W4:Y:S01]  /*0c20*/  LDG.E.CONSTANT R2, desc[UR6][R24.64] ;  /* 0x0000000618027981 */ /* 0x000f22000c1e9900 */
[----:B------:R-:W-:Y:S01]  /*0c30*/  IADD3 R7, PT, PT, -R14, 0x1, R7 ;  /* 0x000000010e077810 */ /* 0x000fe20007ffe107 */
[----:B------:R-:W-:Y:S03]  /*0c40*/  BSSY.RECONVERGENT B1, `(.L_x_19) ;  /* 0x000001d000017945 */ /* 0x000fe60003800200 */
[----:B------:R-:W-:Y:S02]  /*0c50*/  LOP3.LUT P2, R7, R7, 0x3, RZ, 0xc0, !PT ;  /* 0x0000000307077812 */ /* 0x000fe4000784c0ff */
[----:B---3--:R-:W-:-:S13]  /*0c60*/  FSETP.NAN.AND P0, PT, |R15|, |R15|, PT ;  /* 0x4000000f0f00720b */ /* 0x008fda0003f08200 */
[----:B------:R-:W0:Y:S01]  /*0c70*/  @!P0 LDC R12, c[0x0][0x388] ;  /* 0x0000e200ff0c8b82 */ /* 0x000e220000000800 */
[-C--:B--2---:R-:W-:Y:S02]  /*0c80*/  MOV R10, R11.reuse ;  /* 0x0000000b000a7202 */ /* 0x084fe40000000f00 */
[----:B------:R-:W-:-:S03]  /*0c90*/  MOV R9, R11 ;  /* 0x0000000b00097202 */ /* 0x000fc60000000f00 */
[--C-:B------:R-:W-:Y:S01]  /*0ca0*/  @!P0 FADD R15, R15, -R10.reuse ;  /* 0x8000000a0f0f8221 */ /* 0x100fe20000000000 */
[----:B------:R-:W-:Y:S02]  /*0cb0*/  MOV R8, R11 ;  /* 0x0000000b00087202 */ /* 0x000fe40000000f00 */
[----:B----4-:R-:W-:Y:S01]  /*0cc0*/  FSETP.NAN.AND P1, PT, |R2|, |R2|, PT ;  /* 0x400000020200720b */ /* 0x010fe20003f28200 */
[----:B0-----:R-:W-:-:S04]  /*0cd0*/  @!P0 FFMA R11, R15, R12, R10 ;  /* 0x0000000c0f0b8223 */ /* 0x001fc8000000000a */
[----:B------:R-:W-:-:S04]  /*0ce0*/  @!P0 FFMA R15, R11, -R6, R10 ;  /* 0x800000060b0f8223 */ /* 0x000fc8000000000a */
[----:B------:R-:W-:-:S04]  /*0cf0*/  @!P0 FFMA R8, R10, R6, R15 ;  /* 0x000000060a088223 */ /* 0x000fc8000000000f */
[----:B------:R-:W-:-:S04]  /*0d00*/  @!P0 FFMA R15, R8, -R6, R10 ;  /* 0x80000006080f8223 */ /* 0x000fc8000000000a */
[----:B------:R-:W-:-:S04]  /*0d10*/  @!P0 FFMA R9, R10, R6, R15 ;  /* 0x000000060a098223 */ /* 0x000fc8000000000f */
[----:B------:R-:W-:-:S04]  /*0d20*/  @!P0 FFMA R15, R9, -R6, R10 ;  /* 0x80000006090f8223 */ /* 0x000fc8000000000a */
[----:B------:R-:W-:Y:S01]  /*0d30*/  @!P0 FFMA R10, R10, R6, R15 ;  /* 0x000000060a0a8223 */ /* 0x000fe2000000000f */
[----:B------:R-:W-:Y:S06]  /*0d40*/  @P1 BRA `(.L_x_20) ;  /* 0x0000000000301947 */ /* 0x000fec0003800000 */
[----:B------:R-:W0:Y:S01]  /*0d50*/  LDCU UR4, c[0x0][0x388] ;  /* 0x00007100ff0477ac */ /* 0x000e220008000800 */
[----:B------:R-:W-:-:S04]  /*0d60*/  FADD R2, -R11, R2 ;  /* 0x000000020b027221 */ /* 0x000fc80000000100 */
[----:B0-----:R-:W-:-:S04]  /*0d70*/  FFMA R2, R2, UR4, R11 ;  /* 0x0000000402027c23 */ /* 0x001fc8000800000b */
[----:B------:R-:W-:-:S04]  /*0d80*/  FFMA R11, R2, -R6, R11 ;  /* 0x80000006020b7223 */ /* 0x000fc8000000000b */
[----:B------:R-:W-:Y:S01]  /*0d90*/  FFMA R15, R8, R6, R11 ;  /* 0x00000006080f7223 */ /* 0x000fe2000000000b */
[----:B------:R-:W-:-:S03]  /*0da0*/  MOV R11, R2 ;  /* 0x00000002000b7202 */ /* 0x000fc60000000f00 */
[----:B------:R-:W-:-:S04]  /*0db0*/  FFMA R8, R15, -R6, R8 ;  /* 0x800000060f087223 */ /* 0x000fc80000000008 */
[----:B------:R-:W-:Y:S01]  /*0dc0*/  FFMA R12, R9, R6, R8 ;  /* 0x00000006090c7223 */ /* 0x000fe20000000008 */
[----:B------:R-:W-:-:S03]  /*0dd0*/  MOV R8, R15 ;  /* 0x0000000f00087202 */ /* 0x000fc60000000f00 */
[----:B------:R-:W-:-:S04]  /*0de0*/  FFMA R9, R12, -R6, R9 ;  /* 0x800000060c097223 */ /* 0x000fc80000000009 */
[----:B------:R-:W-:Y:S01]  /*0df0*/  FFMA R10, R10, R6, R9 ;  /* 0x000000060a0a7223 */ /* 0x000fe20000000009 */
[----:B------:R-:W-:-:S07]  /*0e00*/  MOV R9, R12 ;  /* 0x0000000c00097202 */ /* 0x000fce0000000f00 */
.L_x_20:
[----:B------:R-:W-:Y:S05]  /*0e10*/  BSYNC.RECONVERGENT B1 ;  /* 0x0000000000017941 */ /* 0x000fea0003800200 */
.L_x_19:
[----:B------:R-:W-:Y:S04]  /*0e20*/  BSSY.RECONVERGENT B3, `(.L_x_21) ;  /* 0x000009f000037945 */ /* 0x000fe80003800200 */
[----:B------:R-:W-:Y:S05]  /*0e30*/  @!P2 BRA `(.L_x_22) ;  /* 0x000000080074a947 */ /* 0x000fea0003800000 */
[----:B------:R-:W-:-:S05]  /*0e40*/  IMAD.WIDE R24, R3, 0x4, R24 ;  /* 0x0000000403187825 */ /* 0x000fca00078e0218 */
[----:B------:R-:W2:Y:S01]  /*0e50*/  LDG.E.CONSTANT R2, desc[UR6][R24.64] ;  /* 0x0000000618027981 */ /* 0x000ea2000c1e9900 */
[----:B------:R-:W-:Y:S01]  /*0e60*/  BSSY.RECONVERGENT B4, `(.L_x_23) ;  /* 0x000002c000047945 */ /* 0x000fe20003800200 */
[----:B------:R-:W-:Y:S02]  /*0e70*/  LEA R13, R3, R0, 0x1 ;  /* 0x00000000030d7211 */ /* 0x000fe400078e08ff */
[----:B------:R-:W-:Y:S02]  /*0e80*/  MOV R3, 0x7fc00000 ;  /* 0x7fc0000000037802 */ /* 0x000fe40000000f00 */
[----:B--2---:R-:W-:-:S13]  /*0e90*/  FSETP.NAN.AND P0, PT, |R2|, |R2|, PT ;  /* 0x400000020200720b */ /* 0x004fda0003f08200 */
[----:B------:R-:W-:Y:S05]  /*0ea0*/  @P0 BRA `(.L_x_24) ;  /* 0x00000000009c0947 */ /* 0x000fea0003800000 */
[----:B------:R-:W0:Y:S01]  /*0eb0*/  LDCU UR4, c[0x0][0x388] ;  /* 0x00007100ff0477ac */ /* 0x000e220008000800 */
[----:B------:R-:W-:-:S04]  /*0ec0*/  FADD R0, -R11, R2 ;  /* 0x000000020b007221 */ /* 0x000fc80000000100 */
[----:B0-----:R-:W-:-:S04]  /*0ed0*/  FFMA R0, R0, UR4, R11 ;  /* 0x0000000400007c23 */ /* 0x001fc8000800000b */
[----:B------:R-:W-:Y:S01]  /*0ee0*/  FFMA R3, R0, -R6, R11 ;  /* 0x8000000600037223 */ /* 0x000fe2000000000b */
[----:B------:R-:W-:-:S03]  /*0ef0*/  MOV R11, R0 ;  /* 0x00000000000b7202 */ /* 0x000fc60000000f00 */
[----:B------:R-:W-:-:S04]  /*0f00*/  FFMA R15, R8, R6, R3 ;  /* 0x00000006080f7223 */ /* 0x000fc80000000003 */
[-C--:B------:R-:W-:Y:S01]  /*0f10*/  FFMA R2, R15, -R6.reuse, R8 ;  /* 0x800000060f027223 */ /* 0x080fe20000000008 */
[----:B------:R-:W-:Y:S01]  /*0f20*/  FADD R16, R0, -R15 ;  /* 0x8000000f00107221 */ /* 0x000fe20000000000 */
[----:B------:R-:W-:Y:S02]  /*0f30*/  MOV R8, R15 ;  /* 0x0000000f00087202 */ /* 0x000fe40000000f00 */
[----:B------:R-:W-:-:S04]  /*0f40*/  FFMA R12, R9, R6, R2 ;  /* 0x00000006090c7223 */ /* 0x000fc80000000002 */
[----:B------:R-:W-:Y:S01]  /*0f50*/  FFMA R3, R12, -R6, R9 ;  /* 0x800000060c037223 */ /* 0x000fe20000000009 */
[----:B------:R-:W-:Y:S01]  /*0f60*/  FADD R17, R15, -R12 ;  /* 0x8000000c0f117221 */ /* 0x000fe20000000000 */
[----:B------:R-:W-:Y:S02]  /*0f70*/  MOV R9, R12 ;  /* 0x0000000c00097202 */ /* 0x000fe40000000f00 */
[----:B------:R-:W-:Y:S01]  /*0f80*/  FFMA R10, R10, R6, R3 ;  /* 0x000000060a0a7223 */ /* 0x000fe20000000003 */
[----:B------:R-:W-:Y:S01]  /*0f90*/  FADD R2, |R16|, |R17| ;  /* 0x4000001110027221 */ /* 0x000fe20000000200 */
[----:B------:R-:W-:Y:S02]  /*0fa0*/  HFMA2 R3, -RZ, RZ, 0, 0 ;  /* 0x00000000ff037431 */ /* 0x000fe400000001ff */
[----:B------:R-:W-:-:S04]  /*0fb0*/  FADD R19, R12, -R10 ;  /* 0x8000000a0c137221 */ /* 0x000fc80000000000 */
[----:B------:R-:W-:-:S05]  /*0fc0*/  FADD R2, |R19|, R2 ;  /* 0x0000000213027221 */ /* 0x000fca0000000200 */
[----:B------:R-:W-:-:S13]  /*0fd0*/  FSETP.GTU.AND P0, PT, R2, 1.1920928955078125e-07, PT ;  /* 0x340000000200780b */ /* 0x000fda0003f0c000 */
[----:B------:R-:W-:Y:S05]  /*0fe0*/  @!P0 BRA `(.L_x_24) ;  /* 0x00000000004c8947 */ /* 0x000fea0003800000 */
[----:B------:R-:W-:Y:S01]  /*0ff0*/  FADD R0, R16, |R16| ;  /* 0x4000001010007221 */ /* 0x000fe20000000000 */
[----:B------:R-:W0:Y:S01]  /*1000*/  MUFU.RCP R3, R2 ;  /* 0x0000000200037308 */ /* 0x000e220000001000 */
[----:B------:R-:W-:Y:S02]  /*1010*/  BSSY.RECONVERGENT B5, `(.L_x_24) ;  /* 0x0000010000057945 */ /* 0x000fe40003800200 */
[----:B------:R-:W-:-:S04]  /*1020*/  FADD R0, R17, R0 ;  /* 0x0000000011007221 */ /* 0x000fc80000000000 */
[----:B------:R-:W-:-:S04]  /*1030*/  FADD R0, |R17|, R0 ;  /* 0x0000000011007221 */ /* 0x000fc80000000200 */
[----:B------:R-:W-:-:S04]  /*1040*/  FADD R0, R19, R0 ;  /* 0x0000000013007221 */ /* 0x000fc80000000000 */
[----:B------:R-:W-:Y:S01]  /*1050*/  FADD R0, |R19|, R0 ;  /* 0x0000000013007221 */ /* 0x000fe20000000200 */
[----:B0-----:R-:W-:-:S03]  /*1060*/  FFMA R12, -R2, R3, 1 ;  /* 0x3f800000020c7423 */ /* 0x001fc60000000103 */
[----:B------:R-:W-:Y:S01]  /*1070*/  FMUL R0, R0, 0.5 ;  /* 0x3f00000000007820 */ /* 0x000fe20000400000 */
[----:B------:R-:W-:-:S03]  /*1080*/  FFMA R3, R3, R12, R3 ;  /* 0x0000000c03037223 */ /* 0x000fc60000000003 */
[----:B------:R-:W0:Y:S01]  /*1090*/  FCHK P0, R0, R2 ;  /* 0x0000000200007302 */ /* 0x000e220000000000 */
[----:B------:R-:W-:-:S04]  /*10a0*/  FFMA R12, R0, R3, RZ ;  /* 0x00000003000c7223 */ /* 0x000fc800000000ff */
[----:B------:R-:W-:-:S04]  /*10b0*/  FFMA R15, -R2, R12, R0 ;  /* 0x0000000c020f7223 */ /* 0x000fc80000000100 */
[----:B------:R-:W-:Y:S01]  /*10c0*/  FFMA R3, R3, R15, R12 ;  /* 0x0000000f03037223 */ /* 0x000fe2000000000c */
[----:B0-----:R-:W-:Y:S06]  /*10d0*/  @!P0 BRA `(.L_x_25) ;  /* 0x00000000000c8947 */ /* 0x001fec0003800000 */
[----:B------:R-:W-:-:S07]  /*10e0*/  MOV R3, 0x1100 ;  /* 0x0000110000037802 */ /* 0x000fce0000000f00 */
[----:B------:R-:W-:Y:S05]  /*10f0*/  CALL.REL.NOINC `($__internal_0_$__cuda_sm3x_div_rn_noftz_f32_slowpath) ;  /* 0x0000003400f47944 */ /* 0x000fea0003c00000 */
[----:B------:R-:W-:-:S07]  /*1100*/  MOV R3, R0 ;  /* 0x0000000000037202 */ /* 0x000fce0000000f00 */
.L_x_25:
[----:B------:R-:W-:Y:S05]  /*1110*/  BSYNC.RECONVERGENT B5 ;  /* 0x0000000000057941 */ /* 0x000fea0003800200 */
.L_x_24:
[----:B------:R-:W-:Y:S05]  /*1120*/  BSYNC.RECONVERGENT B4 ;  /* 0x0000000000047941 */ /* 0x000fea0003800200 */
.L_x_23:
[----:B------:R-:W0:Y:S01]  /*1130*/  LDC R0, c[0x0][0x38c] ;  /* 0x0000e300ff007b82 */ /* 0x000e220000000800 */
[----:B------:R-:W-:-:S07]  /*1140*/  ISETP.NE.AND P0, PT, R7, 0x1, PT ;  /* 0x000000010700780c */ /* 0x000fce0003f05270 */
[----:B------:R-:W1:Y:S01]  /*1150*/  LDC.64 R16, c[0x0][0x3a0] ;  /* 0x0000e800ff107b82 */ /* 0x000e620000000a00 */
[----:B0-----:R-:W-:-:S05]  /*1160*/  IADD3 R13, PT, PT, R13, R0, RZ ;  /* 0x000000000d0d7210 */ /* 0x001fca0007ffe0ff */
[----:B-1----:R-:W-:Y:S01]  /*1170*/  IMAD.WIDE R16, R13, 0x4, R16 ;  /* 0x000000040d107825 */ /* 0x002fe200078e0210 */
[----:B------:R-:W-:-:S04]  /*1180*/  IADD3 R13, PT, PT, R14, 0x4, RZ ;  /* 0x000000040e0d7810 */ /* 0x000fc80007ffe0ff */
[----:B------:R0:W-:Y:S01]  /*1190*/  STG.E desc[UR6][R16.64], R3 ;  /* 0x0000000310007986 */ /* 0x0001e2000c101906 */
[----:B------:R-:W-:Y:S05]  /*11a0*/  @!P0 BRA `(.L_x_22) ;  /* 0x0000000400988947 */ /* 0x000fea0003800000 */
[----:B------:R-:W-:-:S05]  /*11b0*/  IMAD.WIDE R24, R0, 0x4, R24 ;  /* 0x0000000400187825 */ /* 0x000fca00078e0218 */
[----:B------:R-:W2:Y:S01]  /*11c0*/  LDG.E.CONSTANT R0, desc[UR6][R24.64] ;  /* 0x0000000618007981 */ /* 0x000ea2000c1e9900 */
[----:B------:R-:W-:Y:S01]  /*11d0*/  BSSY.RECONVERGENT B4, `(.L_x_26) ;  /* 0x000002b000047945 */ /* 0x000fe20003800200 */
[----:B0-----:R-:W-:Y:S02]  /*11e0*/  MOV R3, 0x7fc00000 ;  /* 0x7fc0000000037802 */ /* 0x001fe40000000f00 */
        /* <DEDUP_REMOVED lines=40> */
.L_x_28:
[----:B------:R-:W-:Y:S05]  /*1470*/  BSYNC.RECONVERGENT B5 ;  /* 0x0000000000057941 */ /* 0x000fea0003800200 */
.L_x_27:
[----:B------:R-:W-:Y:S05]  /*1480*/  BSYNC.RECONVERGENT B4 ;  /* 0x0000000000047941 */ /* 0x000fea0003800200 */
.L_x_26:
[----:B------:R-:W0:Y:S01]  /*1490*/  LDC R15, c[0x0][0x38c] ;  /* 0x0000e300ff0f7b82 */ /* 0x000e220000000800 */
[----:B------:R-:W-:Y:S02]  /*14a0*/  ISETP.NE.AND P0, PT, R7, 0x2, PT ;  /* 0x000000020700780c */ /* 0x000fe40003f05270 */
[----:B------:R-:W-:Y:S01]  /*14b0*/  IADD3 R13, PT, PT, R14, 0x5, RZ ;  /* 0x000000050e0d7810 */ /* 0x000fe20007ffe0ff */
[----:B0-----:R-:W-:-:S05]  /*14c0*/  IMAD.WIDE R16, R15, 0x4, R16 ;  /* 0x000000040f107825 */ /* 0x001fca00078e0210 */
[----:B------:R1:W-:Y:S05]  /*14d0*/  STG.E desc[UR6][R16.64], R3 ;  /* 0x0000000310007986 */ /* 0x0003ea000c101906 */
[----:B------:R-:W-:Y:S05]  /*14e0*/  @!P0 BRA `(.L_x_22) ;  /* 0x0000000000c88947 */ /* 0x000fea0003800000 */
[----:B------:R-:W-:-:S06]  /*14f0*/  IMAD.WIDE R24, R15, 0x4, R24 ;  /* 0x000000040f187825 */ /* 0x000fcc00078e0218 */
[----:B------:R-:W2:Y:S01]  /*1500*/  LDG.E.CONSTANT R24, desc[UR6][R24.64] ;  /* 0x0000000618187981 */ /* 0x000ea2000c1e9900 */
[----:B------:R-:W-:Y:S01]  /*1510*/  BSSY.RECONVERGENT B4, `(.L_x_29) ;  /* 0x000002b000047945 */ /* 0x000fe20003800200 */
[----:B-1----:R-:W-:Y:S02]  /*1520*/  MOV R3, 0x7fc00000 ;  /* 0x7fc0000000037802 */ /* 0x002fe40000000f00 */
        /* <DEDUP_REMOVED lines=40> */
.L_x_31:
[----:B------:R-:W-:Y:S05]  /*17b0*/  BSYNC.RECONVERGENT B5 ;  /* 0x0000000000057941 */ /* 0x000fea0003800200 */
.L_x_30:
[----:B------:R-:W-:Y:S05]  /*17c0*/  BSYNC.RECONVERGENT B4 ;  /* 0x0000000000047941 */ /* 0x000fea0003800200 */
.L_x_29:
[----:B------:R-:W0:Y:S01]  /*17d0*/  LDC R7, c[0x0][0x38c] ;  /* 0x0000e300ff077b82 */ /* 0x000e220000000800 */
[----:B------:R-:W-:Y:S01]  /*17e0*/  IADD3 R13, PT, PT, R14, 0x6, RZ ;  /* 0x000000060e0d7810 */ /* 0x000fe20007ffe0ff */
[----:B0-----:R-:W-:-:S05]  /*17f0*/  IMAD.WIDE R16, R7, 0x4, R16 ;  /* 0x0000000407107825 */ /* 0x001fca00078e0210 */
[----:B------:R2:W-:Y:S02]  /*1800*/  STG.E desc[UR6][R16.64], R3 ;  /* 0x0000000310007986 */ /* 0x0005e4000c101906 */
.L_x_22:
[----:B------:R-:W-:Y:S05]  /*1810*/  BSYNC.RECONVERGENT B3 ;  /* 0x0000000000037941 */ /* 0x000fea0003800200 */
.L_x_21:
[----:B012---:R-:W0:Y:S08]  /*1820*/  LDC R3, c[0x0][0x390] ;  /* 0x0000e400ff037b82 */ /* 0x007e300000000800 */
[----:B------:R-:W3:Y:S08]  /*1830*/  LDC R7, c[0x0][0x38c] ;  /* 0x0000e300ff077b82 */ /* 0x000ef00000000800 */
[----:B------:R-:W4:Y:S08]  /*1840*/  LDC.64 R16, c[0x0][0x3a0] ;  /* 0x0000e800ff107b82 */ /* 0x000f300000000a00 */
[----:B------:R-:W1:Y:S01]  /*1850*/  LDC.64 R24, c[0x0][0x380] ;  /* 0x0000e000ff187b82 */ /* 0x000e620000000a00 */
[----:B0-----:R-:W-:-:S04]  /*1860*/  IADD3 R14, PT, PT, -R14, -0x4, R3 ;  /* 0xfffffffc0e0e7810 */ /* 0x001fc80007ffe103 */
[----:B------:R-:W-:-:S13]  /*1870*/  ISETP.GE.U32.AND P0, PT, R14, 0x3, PT ;  /* 0x000000030e00780c */ /* 0x000fda0003f06070 */
[----:B---34-:R-:W-:Y:S05]  /*1880*/  @!P0 BRA `(.L_x_32) ;  /* 0x0000001000348947 */ /* 0x018fea0003800000 */
[----:B------:R-:W-:Y:S01]  /*1890*/  BSSY.RECONVERGENT B3, `(.L_x_33) ;  /* 0x00000c7000037945 */ /* 0x000fe20003800200 */
.L_x_46:
[----:B------:R-:W0:Y:S02]  /*18a0*/  LDCU UR4, c[0x0][0x38c] ;  /* 0x00007180ff0477ac */ /* 0x000e240008000800 */
[----:B0-----:R-:W-:-:S04]  /*18b0*/  IMAD R14, R13, UR4, R4 ;  /* 0x000000040d0e7c24 */ /* 0x001fc8000f8e0204 */
[----:B-1----:R-:W-:-:S05]  /*18c0*/  IMAD.WIDE R26, R14, 0x4, R24 ;  /* 0x000000040e1a7825 */ /* 0x002fca00078e0218 */
[----:B------:R-:W2:Y:S01]  /*18d0*/  LDG.E.CONSTANT R0, desc[UR6][R26.64] ;  /* 0x000000061a007981 */ /* 0x000ea2000c1e9900 */
[----:B------:R-:W-:Y:S01]  /*18e0*/  BSSY.RECONVERGENT B4, `(.L_x_34) ;  /* 0x000002b000047945 */ /* 0x000fe20003800200 */
        /* <DEDUP_REMOVED lines=17> */
[----:B------:R-:W-:-:S03]  /*1a00*/  FADD R3, |R19|, |R20| ;  /* 0x4000001413037221 */ /* 0x000fc60000000200 */
[----:B------:R-:W-:-:S04]  /*1a10*/  FADD R0, R18, -R10 ;  /* 0x8000000a12007221 */ /* 0x000fc80000000000 */
[----:B------:R-:W-:Y:S01]  /*1a20*/  FADD R2, |R0|, R3 ;  /* 0x0000000300027221 */ /* 0x000fe20000000200 */
[----:B------:R-:W-:-:S04]  /*1a30*/  HFMA2 R3, -RZ, RZ, 0, 0 ;  /* 0x00000000ff037431 */ /* 0x000fc800000001ff */
        /* <DEDUP_REMOVED lines=20> */
.L_x_36:
[----:B------:R-:W-:Y:S05]  /*1b80*/  BSYNC.RECONVERGENT B5 ;  /* 0x0000000000057941 */ /* 0x000fea0003800200 */
.L_x_35:
[----:B------:R-:W-:Y:S05]  /*1b90*/  BSYNC.RECONVERGENT B4 ;  /* 0x0000000000047941 */ /* 0x000fea0003800200 */
.L_x_34:
[----:B------:R-:W-:-:S05]  /*1ba0*/  IMAD.WIDE R26, R7, 0x4, R26 ;  /* 0x00000004071a7825 */ /* 0x000fca00078e021a */
[----:B------:R-:W2:Y:S01]  /*1bb0*/  LDG.E.CONSTANT R0, desc[UR6][R26.64] ;  /* 0x000000061a007981 */ /* 0x000ea2000c1e9900 */
[----:B------:R-:W-:Y:S01]  /*1bc0*/  IMAD.WIDE R14, R14, 0x4, R16 ;  /* 0x000000040e0e7825 */ /* 0x000fe200078e0210 */
[----:B------:R-:W-:Y:S01]  /*1bd0*/  BSSY.RECONVERGENT B4, `(.L_x_37) ;  /* 0x000002c000047945 */ /* 0x000fe20003800200 */
[----:B------:R-:W-:-:S03]  /*1be0*/  MOV R19, 0x7fc00000 ;  /* 0x7fc0000000137802 */ /* 0x000fc60000000f00 */
[----:B------:R0:W-:Y:S01]  /*1bf0*/  STG.E desc[UR6][R14.64], R3 ;  /* 0x000000030e007986 */ /* 0x0001e2000c101906 */
[----:B--2---:R-:W-:-:S13]  /*1c00*/  FSETP.NAN.AND P0, PT, |R0|, |R0|, PT ;  /* 0x400000000000720b */ /* 0x004fda0003f08200 */
[----:B0-----:R-:W-:Y:S05]  /*1c10*/  @P0 BRA `(.L_x_38) ;  /* 0x00000000009c0947 */ /* 0x001fea0003800000 */
[----:B------:R-:W0:Y:S01]  /*1c20*/  LDCU UR4, c[0x0][0x388] ;  /* 0x00007100ff0477ac */ /* 0x000e220008000800 */
[----:B------:R-:W-:Y:S01]  /*1c30*/  FADD R0, -R11, R0 ;  /* 0x000000000b007221 */ /* 0x000fe20000000100 */
[----:B------:R-:W-:-:S03]  /*1c40*/  HFMA2 R19, -RZ, RZ, 0, 0 ;  /* 0x00000000ff137431 */ /* 0x000fc600000001ff */
        /* <DEDUP_REMOVED lines=9> */
[----:B------:R-:W-:-:S03]  /*1ce0*/  FADD R3, R21, -R18 ;  /* 0x8000001215037221 */ /* 0x000fc60000000000 */
[----:B------:R-:W-:Y:S01]  /*1cf0*/  FFMA R10, R10, R6, R9 ;  /* 0x000000060a0a7223 */ /* 0x000fe20000000009 */
[----:B------:R-:W-:-:S03]  /*1d00*/  FADD R9, |R20|, |R3| ;  /* 0x4000000314097221 */ /* 0x000fc60000000200 */
[----:B------:R-:W-:-:S04]  /*1d10*/  FADD R0, R18, -R10 ;  /* 0x8000000a12007221 */ /* 0x000fc80000000000 */
[----:B------:R-:W-:Y:S01]  /*1d20*/  FADD R2, |R0|, R9 ;  /* 0x0000000900027221 */ /* 0x000fe20000000200 */
[----:B------:R-:W-:-:S04]  /*1d30*/  MOV R9, R18 ;  /* 0x0000001200097202 */ /* 0x000fc80000000f00 */
        /* <DEDUP_REMOVED lines=20> */
.L_x_39:
[----:B------:R-:W-:Y:S05]  /*1e80*/  BSYNC.RECONVERGENT B5 ;  /* 0x0000000000057941 */ /* 0x000fea0003800200 */
.L_x_38:
[----:B------:R-:W-:Y:S05]  /*1e90*/  BSYNC.RECONVERGENT B4 ;  /* 0x0000000000047941 */ /* 0x000fea0003800200 */
.L_x_37:
        /* <DEDUP_REMOVED lines=46> */
.L_x_42:
[----:B------:R-:W-:Y:S05]  /*2180*/  BSYNC.RECONVERGENT B5 ;  /* 0x0000000000057941 */ /* 0x000fea0003800200 */
.L_x_41:
[----:B------:R-:W-:Y:S05]  /*2190*/  BSYNC.RECONVERGENT B4 ;  /* 0x0000000000047941 */ /* 0x000fea0003800200 */
.L_x_40:
[----:B------:R-:W-:-:S06]  /*21a0*/  IMAD.WIDE R26, R7, 0x4, R26 ;  /* 0x00000004071a7825 */ /* 0x000fcc00078e021a */
        /* <DEDUP_REMOVED lines=21> */
[----:B------:R-:W-:Y:S01]  /*2300*/  FADD R2, |R18|, |R21| ;  /* 0x4000001512027221 */ /* 0x000fe20000000200 */
[----:B------:R-:W-:Y:S02]  /*2310*/  MOV R9, R12 ;  /* 0x0000000c00097202 */ /* 0x000fe40000000f00 */
        /* <DEDUP_REMOVED lines=22> */
.L_x_45:
[----:B------:R-:W-:Y:S05]  /*2480*/  BSYNC.RECONVERGENT B5 ;  /* 0x0000000000057941 */ /* 0x000fea0003800200 */
.L_x_44:
[----:B------:R-:W-:Y:S05]  /*2490*/  BSYNC.RECONVERGENT B4 ;  /* 0x0000000000047941 */ /* 0x000fea0003800200 */
.L_x_43:
[----:B------:R-:W0:Y:S01]  /*24a0*/  LDCU UR4, c[0x0][0x390] ;  /* 0x00007200ff0477ac */ /* 0x000e220008000800 */
[----:B------:R-:W-:Y:S01]  /*24b0*/  IMAD.WIDE R14, R7, 0x4, R14 ;  /* 0x00000004070e7825 */ /* 0x000fe200078e020e */
[----:B------:R-:W-:-:S04]  /*24c0*/  IADD3 R13, PT, PT, R13, 0x4, RZ ;  /* 0x000000040d0d7810 */ /* 0x000fc80007ffe0ff */
[----:B------:R2:W-:Y:S01]  /*24d0*/  STG.E desc[UR6][R14.64], R19 ;  /* 0x000000130e007986 */ /* 0x0005e2000c101906 */
[----:B0-----:R-:W-:-:S13]  /*24e0*/  ISETP.NE.AND P0, PT, R13, UR4, PT ;  /* 0x000000040d007c0c */ /* 0x001fda000bf05270 */
[----:B--2---:R-:W-:Y:S05]  /*24f0*/  @P0 BRA `(.L_x_46) ;  /* 0xfffffff000e80947 */ /* 0x004fea000383ffff */
[----:B------:R-:W-:Y:S05]  /*2500*/  BSYNC.RECONVERGENT B3 ;  /* 0x0000000000037941 */ /* 0x000fea0003800200 */
.L_x_33:
[----:B------:R-:W-:Y:S05]  /*2510*/  BRA `(.L_x_32) ;  /* 0x0000000400107947 */ /* 0x000fea0003800000 */
.L_x_9:
[----:B------:R-:W-:Y:S01]  /*2520*/  ISETP.GE.U32.AND P0, PT, R7, 0x8, PT ;  /* 0x000000080700780c */ /* 0x000fe20003f06070 */
[----:B------:R-:W-:-:S12]  /*2530*/  HFMA2 R3, -RZ, RZ, 0, 0 ;  /* 0x00000000ff037431 */ /* 0x000fd800000001ff */
[----:B------:R-:W-:Y:S05]  /*2540*/  @!P0 BRA `(.L_x_47) ;  /* 0x0000000000688947 */ /* 0x000fea0003800000 */
[----:B------:R-:W0:Y:S01]  /*2550*/  LDC R25, c[0x0][0x38c] ;  /* 0x0000e300ff197b82 */ /* 0x000e220000000800 */
[----:B------:R-:W-:Y:S01]  /*2560*/  LOP3.LUT R0, R7, 0x7ffffff8, RZ, 0xc0, !PT ;  /* 0x7ffffff807007812 */ /* 0x000fe200078ec0ff */
[----:B------:R-:W-:-:S06]  /*2570*/  UMOV UR4, URZ ;  /* 0x000000ff00047c82 */ /* 0x000fcc0008000000 */
[----:B------:R-:W1:Y:S02]  /*2580*/  LDC.64 R2, c[0x0][0x3a0] ;  /* 0x0000e800ff027b82 */ /* 0x000e640000000a00 */
.L_x_48:
[----:B0-2---:R-:W-:Y:S01]  /*2590*/  IMAD R17, R25, UR4, R4 ;  /* 0x0000000419117c24 */ /* 0x005fe2000f8e0204 */
[----:B------:R-:W-:Y:S01]  /*25a0*/  MOV R27, 0x7fc00000 ;  /* 0x7fc00000001b7802 */ /* 0x000fe20000000f00 */
[----:B------:R-:W-:Y:S02]  /*25b0*/  UIADD3 UR4, UPT, UPT, UR4, 0x8, URZ ;  /* 0x0000000804047890 */ /* 0x000fe4000fffe0ff */
[----:B-1----:R-:W-:-:S04]  /*25c0*/  IMAD.WIDE R16, R17, 0x4, R2 ;  /* 0x0000000411107825 */ /* 0x002fc800078e0202 */
[----:B------:R-:W-:Y:S01]  /*25d0*/  ISETP.NE.AND P0, PT, R0, UR4, PT ;  /* 0x0000000400007c0c */ /* 0x000fe2000bf05270 */
        /* <DEDUP_REMOVED lines=17> */
.L_x_47:
[----:B------:R-:W-:-:S09]  /*26f0*/  UISETP.NE.AND UP0, UPT, UR5, URZ, UPT ;  /* 0x000000ff0500728c */ /* 0x000fd2000bf05270 */
[----:B------:R-:W-:Y:S05]  /*2700*/  BRA.U !UP0, `(.L_x_32) ;  /* 0x0000000108947547 */ /* 0x000fea000b800000 */
[----:B------:R-:W-:Y:S01]  /*2710*/  UIADD3 UR4, UPT, UPT, UR5, -0x1, URZ ;  /* 0xffffffff05047890 */ /* 0x000fe2000fffe0ff */
[----:B------:R-:W-:-:S03]  /*2720*/  LOP3.LUT P0, R2, R7, 0x3, RZ, 0xc0, !PT ;  /* 0x0000000307027812 */ /* 0x000fc6000780c0ff */
[----:B------:R-:W-:-:S09]  /*2730*/  UISETP.GE.U32.AND UP0, UPT, UR4, 0x3, UPT ;  /* 0x000000030400788c */ /* 0x000fd2000bf06070 */
[----:B------:R-:W-:Y:S05]  /*2740*/  BRA.U !UP0, `(.L_x_49) ;  /* 0x0000000108347547 */ /* 0x000fea000b800000 */
        /* <DEDUP_REMOVED lines=13> */
.L_x_49:
[----:B------:R-:W-:Y:S05]  /*2820*/  @!P0 BRA `(.L_x_32) ;  /* 0x00000000004c8947 */ /* 0x000fea0003800000 */
[----:B------:R-:W-:Y:S02]  /*2830*/  LOP3.LUT R7, R7, 0x1, RZ, 0xc0, !PT ;  /* 0x0000000107077812 */ /* 0x000fe400078ec0ff */
[----:B------:R-:W-:Y:S02]  /*2840*/  ISETP.NE.AND P0, PT, R2, 0x1, PT ;  /* 0x000000010200780c */ /* 0x000fe40003f05270 */
[----:B------:R-:W-:-:S13]  /*2850*/  ISETP.NE.U32.AND P1, PT, R7, 0x1, PT ;  /* 0x000000010700780c */ /* 0x000fda0003f25070 */
[----:B------:R-:W1:Y:S08]  /*2860*/  @!P1 LDC R0, c[0x0][0x38c] ;  /* 0x0000e300ff009b82 */ /* 0x000e700000000800 */
[----:B0-2---:R-:W0:Y:S01]  /*2870*/  @!P1 LDC.64 R8, c[0x0][0x3a0] ;  /* 0x0000e800ff089b82 */ /* 0x005e220000000a00 */
        /* <DEDUP_REMOVED lines=10> */
.L_x_50:
[----:B-1----:R-:W-:Y:S01]  /*2920*/  @!P1 IMAD R3, R3, R0, R4 ;  /* 0x0000000003039224 */ /* 0x002fe200078e0204 */
[----:B--2---:R-:W-:-:S03]  /*2930*/  @!P1 MOV R7, 0x7fc00000 ;  /* 0x7fc0000000079802 */ /* 0x004fc60000000f00 */
[----:B0-----:R-:W-:-:S05]  /*2940*/  @!P1 IMAD.WIDE R8, R3, 0x4, R8 ;  /* 0x0000000403089825 */ /* 0x001fca00078e0208 */
[----:B------:R1:W-:Y:S02]  /*2950*/  @!P1 STG.E desc[UR6][R8.64], R7 ;  /* 0x0000000708009986 */ /* 0x0003e4000c101906 */
.L_x_32:
[----:B------:R-:W-:Y:S05]  /*2960*/  BSYNC.RECONVERGENT B0 ;  /* 0x0000000000007941 */ /* 0x000fea0003800200 */
.L_x_8:
[----:B------:R-:W3:Y:S01]  /*2970*/  LDCU UR4, c[0x0][0x38c] ;  /* 0x00007180ff0477ac */ /* 0x000ee20008000800 */
[----:B------:R-:W-:-:S04]  /*2980*/  IADD3 R4, PT, PT, R5, R4, RZ ;  /* 0x0000000405047210 */ /* 0x000fc80007ffe0ff */
[----:B---3--:R-:W-:-:S13]  /*2990*/  ISETP.GE.AND P0, PT, R4, UR4, PT ;  /* 0x0000000404007c0c */ /* 0x008fda000bf06270 */
[----:B------:R-:W-:Y:S05]  /*29a0*/  @!P0 BRA `(.L_x_51) ;  /* 0xffffffdc00248947 */ /* 0x000fea000383ffff */
[----:B------:R-:W-:Y:S05]  /*29b0*/  EXIT ;  /* 0x000000000000794d */ /* 0x000fea0003800000 */
.L_x_7:
[----:B012---:R-:W0:Y:S08]  /*29c0*/  LDC.64 R2, c[0x0][0x398] ;  /* 0x0000e600ff027b82 */ /* 0x007e300000000a00 */
[----:B------:R-:W1:Y:S01]  /*29d0*/  LDC R0, c[0x0][0x390] ;  /* 0x0000e400ff007b82 */ /* 0x000e620000000800 */
[----:B0-----:R-:W-:-:S06]  /*29e0*/  IMAD.WIDE R2, R4, 0x4, R2 ;  /* 0x0000000404027825 */ /* 0x001fcc00078e0202 */
[----:B------:R-:W2:Y:S01]  /*29f0*/  LDG.E.CONSTANT R2, desc[UR6][R2.64] ;  /* 0x0000000602027981 */ /* 0x000ea2000c1e9900 */
[----:B------:R-:W-:Y:S01]  /*2a00*/  BSSY.RECONVERGENT B0, `(.L_x_52) ;  /* 0x00001e7000007945 */ /* 0x000fe20003800200 */
[----:B--2-4-:R-:W-:-:S04]  /*2a10*/  VIMNMX R15, PT, PT, RZ, R2, !PT ;  /* 0x00000002ff0f7248 */ /* 0x014fc80007fe0100 */
[----:B------:R-:W-:-:S04]  /*2a20*/  IADD3 R7, PT, PT, R15, 0x3, RZ ;  /* 0x000000030f077810 */ /* 0x000fc80007ffe0ff */
[----:B------:R-:W-:-:S04]  /*2a30*/  VIMNMX R9, PT, PT, R15, R7, !PT ;  /* 0x000000070f097248 */ /* 0x000fc80007fe0100 */
[----:B-1----:R-:W-:-:S13]  /*2a40*/  ISETP.GE.AND P0, PT, R9, R0, PT ;  /* 0x000000000900720c */ /* 0x002fda0003f06270 */
[----:B---3--:R-:W-:Y:S05]  /*2a50*/  @P0 BRA `(.L_x_53) ;  /* 0x0000001c00840947 */ /* 0x008fea0003800000 */
        /* <DEDUP_REMOVED lines=10> */
.L_x_56:
        /* <DEDUP_REMOVED lines=21> */
.L_x_55:
[----:B------:R-:W-:Y:S05]  /*2c50*/  BSYNC.RECONVERGENT B1 ;  /* 0x0000000000017941 */ /* 0x000fea0003800200 */
.L_x_54:
[----:B------:R-:W-:Y:S04]  /*2c60*/  BSSY.RECONVERGENT B1, `(.L_x_57) ;  /* 0x000002b000017945 */ /* 0x000fe80003800200 */
[----:B------:R-:W-:Y:S05]  /*2c70*/  @!P1 BRA `(.L_x_58) ;  /* 0x0000000000a49947 */ /* 0x000fea0003800000 */
[----:B------:R-:W-:Y:S01]  /*2c80*/  ISETP.GE.U32.AND P0, PT, R26, 0x4, PT ;  /* 0x000000041a00780c */ /* 0x000fe20003f06070 */
[----:B------:R-:W-:Y:S01]  /*2c90*/  BSSY.RECONVERGENT B2, `(.L_x_59) ;  /* 0x0000011000027945 */ /* 0x000fe20003800200 */
[----:B------:R-:W-:-:S04]  /*2ca0*/  LOP3.LUT R14, R7, 0x3, RZ, 0xc0, !PT ;  /* 0x00000003070e7812 */ /* 0x000fc800078ec0ff */
[----:B------:R-:W-:-:S07]  /*2cb0*/  ISETP.NE.AND P1, PT, R14, RZ, PT ;  /* 0x000000ff0e00720c */ /* 0x000fce0003f25270 */
[----:B------:R-:W-:Y:S06]  /*2cc0*/  @!P0 BRA `(.L_x_60) ;  /* 0x0000000000348947 */ /* 0x000fec0003800000 */
        /* <DEDUP_REMOVED lines=13> */
.L_x_60:
[----:B------:R-:W-:Y:S05]  /*2da0*/  BSYNC.RECONVERGENT B2 ;  /* 0x0000000000027941 */ /* 0x000fea0003800200 */
.L_x_59:
[----:B------:R-:W-:Y:S05]  /*2db0*/  @!P1 BRA `(.L_x_58) ;  /* 0x0000000000549947 */ /* 0x000fea0003800000 */
[----:B0-----:R-:W-:Y:S01]  /*2dc0*/  LOP3.LUT R2, R7, 0x1, RZ, 0xc0, !PT ;  /* 0x0000000107027812 */ /* 0x001fe200078ec0ff */
[----:B------:R-:W-:Y:S01]  /*2dd0*/  BSSY.RECONVERGENT B2, `(.L_x_61) ;  /* 0x000000f000027945 */ /* 0x000fe20003800200 */
[----:B------:R-:W-:Y:S02]  /*2de0*/  ISETP.NE.AND P0, PT, R14, 0x1, PT ;  /* 0x000000010e00780c */ /* 0x000fe40003f05270 */
[----:B------:R-:W-:-:S13]  /*2df0*/  ISETP.NE.U32.AND P1, PT, R2, 0x1, PT ;  /* 0x000000010200780c */ /* 0x000fda0003f25070 */
[----:B--2---:R-:W0:Y:S08]  /*2e00*/  @!P1 LDC R12, c[0x0][0x38c] ;  /* 0x0000e300ff0c9b82 */ /* 0x004e300000000800 */
[----:B------:R-:W1:Y:S01]  /*2e10*/  @!P1 LDC.64 R2, c[0x0][0x3a0] ;  /* 0x0000e800ff029b82 */ /* 0x000e620000000a00 */
        /* <DEDUP_REMOVED lines=10> */
.L_x_62:
[----:B------:R-:W-:Y:S05]  /*2ec0*/  BSYNC.RECONVERGENT B2 ;  /* 0x0000000000027941 */ /* 0x000fea0003800200 */
.L_x_61:
[----:B0-----:R-:W-:Y:S01]  /*2ed0*/  @!P1 IMAD R27, R27, R12, R4 ;  /* 0x0000000c1b1b9224 */ /* 0x001fe200078e0204 */
[----:B--2---:R-:W-:-:S03]  /*2ee0*/  @!P1 MOV R9, 0x7fc00000 ;  /* 0x7fc0000000099802 */ /* 0x004fc60000000f00 */
[----:B-1----:R-:W-:-:S05]  /*2ef0*/  @!P1 IMAD.WIDE R2, R27, 0x4, R2 ;  /* 0x000000041b029825 */ /* 0x002fca00078e0202 */
[----:B------:R1:W-:Y:S02]  /*2f00*/  @!P1 STG.E desc[UR6][R2.64], R9 ;  /* 0x0000000902009986 */ /* 0x0003e4000c101906 */
.L_x_58:
[----:B------:R-:W-:Y:S05]  /*2f10*/  BSYNC.RECONVERGENT B1 ;  /* 0x0000000000017941 */ /* 0x000fea0003800200 */
.L_x_57:
[----:B01----:R-:W0:Y:S08]  /*2f20*/  LDC R3, c[0x0][0x38c] ;  /* 0x0000e300ff037b82 */ /* 0x003e300000000800 */
[----:B--2---:R-:W1:Y:S01]  /*2f30*/  LDC.64 R18, c[0x0][0x380] ;  /* 0x0000e000ff127b82 */ /* 0x004e620000000a00 */
[----:B0-----:R-:W-:-:S04]  /*2f40*/  IMAD R14, R15, R3, R4 ;  /* 0x000000030f0e7224 */ /* 0x001fc800078e0204 */
[----:B-1----:R-:W-:-:S05]  /*2f50*/  IMAD.WIDE R18, R14, 0x4, R18 ;  /* 0x000000040e127825 */ /* 0x002fca00078e0212 */
[----:B------:R0:W2:Y:S01]  /*2f60*/  LDG.E.CONSTANT R8, desc[UR6][R18.64] ;  /* 0x0000000612087981 */ /* 0x0000a2000c1e9900 */
[----:B------:R-:W-:-:S05]  /*2f70*/  IMAD.WIDE R20, R3, 0x4, R18 ;  /* 0x0000000403147825 */ /* 0x000fca00078e0212 */
[----:B------:R-:W3:Y:S01]  /*2f80*/  LDG.E.CONSTANT R2, desc[UR6][R20.64] ;  /* 0x0000000614027981 */ /* 0x000ee2000c1e9900 */
[----:B------:R-:W-:-:S05]  /*2f90*/  IMAD.WIDE R16, R3, 0x4, R20 ;  /* 0x0000000403107825 */ /* 0x000fca00078e0214 */
[----:B------:R-:W4:Y:S01]  /*2fa0*/  LDG.E.CONSTANT R23, desc[UR6][R16.64] ;  /* 0x0000000610177981 */ /* 0x000f22000c1e9900 */
[----:B0-----:R-:W-:Y:S01]  /*2fb0*/  IADD3 R19, PT, PT, -R15, R0, RZ ;  /* 0x000000000f137210 */ /* 0x001fe20007ffe1ff */
[----:B------:R-:W-:Y:S01]  /*2fc0*/  BSSY.RECONVERGENT B1, `(.L_x_63) ;  /* 0x000001e000017945 */ /* 0x000fe20003800200 */
        /* <DEDUP_REMOVED lines=11> */
[----:B------:R-:W-:Y:S01]  /*3080*/  @!P0 FFMA R11, R9, R6, R0 ;  /* 0x00000006090b8223 */ /* 0x000fe20000000000 */
[----:B------:R-:W-:-:S03]  /*3090*/  IADD3 R10, PT, PT, R19, 0x1, RZ ;  /* 0x00000001130a7810 */ /* 0x000fc60007ffe0ff */
[----:B------:R-:W-:Y:S01]  /*30a0*/  @!P0 FFMA R0, R11, -R6, R9 ;  /* 0x800000060b008223 */ /* 0x000fe20000000009 */
[----:B------:R-:W-:-:S03]  /*30b0*/  LOP3.LUT P2, R10, R10, 0x3, RZ, 0xc0, !PT ;  /* 0x000000030a0a7812 */ /* 0x000fc6000784c0ff */
[----:B------:R-:W-:Y:S01]  /*30c0*/  @!P0 FFMA R9, R9, R6, R0 ;  /* 0x0000000609098223 */ /* 0x000fe20000000000 */
[----:B------:R-:W-:Y:S09]  /*30d0*/  @P1 BRA `(.L_x_64) ;  /* 0x0000000000301947 */ /* 0x000ff20003800000 */
[----:B------:R-:W0:Y:S01]  /*30e0*/  LDCU UR4, c[0x0][0x388] ;  /* 0x00007100ff0477ac */ /* 0x000e220008000800 */
[----:B------:R-:W-:-:S04]  /*30f0*/  FADD R21, -R8, R23 ;  /* 0x0000001708157221 */ /* 0x000fc80000000100 */
[----:B0-----:R-:W-:-:S04]  /*3100*/  FFMA R21, R21, UR4, R8 ;  /* 0x0000000415157c23 */ /* 0x001fc80008000008 */
[----:B------:R-:W-:Y:S01]  /*3110*/  FFMA R0, R21, -R6, R8 ;  /* 0x8000000615007223 */ /* 0x000fe20000000008 */
[----:B------:R-:W-:-:S03]  /*3120*/  MOV R8, R21 ;  /* 0x0000001500087202 */ /* 0x000fc60000000f00 */
[----:B------:R-:W-:-:S04]  /*3130*/  FFMA R0, R13, R6, R0 ;  /* 0x000000060d007223 */ /* 0x000fc80000000000 */
[----:B------:R-:W-:Y:S01]  /*3140*/  FFMA R2, R0, -R6, R13 ;  /* 0x8000000600027223 */ /* 0x000fe2000000000d */
[----:B------:R-:W-:-:S03]  /*3150*/  MOV R13, R0 ;  /* 0x00000000000d7202 */ /* 0x000fc60000000f00 */
[----:B------:R-:W-:-:S04]  /*3160*/  FFMA R2, R11, R6, R2 ;  /* 0x000000060b027223 */ /* 0x000fc80000000002 */
[----:B------:R-:W-:Y:S01]  /*3170*/  FFMA R12, R2, -R6, R11 ;  /* 0x80000006020c7223 */ /* 0x000fe2000000000b */
[----:B------:R-:W-:-:S03]  /*3180*/  MOV R11, R2 ;  /* 0x00000002000b7202 */ /* 0x000fc60000000f00 */
[----:B------:R-:W-:-:S07]  /*3190*/  FFMA R9, R9, R6, R12 ;  /* 0x0000000609097223 */ /* 0x000fce000000000c */
.L_x_64:
[----:B------:R-:W-:Y:S05]  /*31a0*/  BSYNC.RECONVERGENT B1 ;  /* 0x0000000000017941 */ /* 0x000fea0003800200 */
.L_x_63:
[----:B------:R-:W-:Y:S04]  /*31b0*/  BSSY.RECONVERGENT B3, `(.L_x_65) ;  /* 0x000009f000037945 */ /* 0x000fe80003800200 */
[----:B------:R-:W-:Y:S05]  /*31c0*/  @!P2 BRA `(.L_x_66) ;  /* 0x000000080074a947 */ /* 0x000fea0003800000 */
[----:B------:R-:W-:-:S05]  /*31d0*/  IMAD.WIDE R16, R3, 0x4, R16 ;  /* 0x0000000403107825 */ /* 0x000fca00078e0210 */
[----:B------:R-:W2:Y:S01]  /*31e0*/  LDG.E.CONSTANT R7, desc[UR6][R16.64] ;  /* 0x0000000610077981 */ /* 0x000ea2000c1e9900 */
[----:B------:R-:W-:Y:S01]  /*31f0*/  BSSY.RECONVERGENT B4, `(.L_x_67) ;  /* 0x000002b000047945 */ /* 0x000fe20003800200 */
[----:B------:R-:W-:Y:S02]  /*3200*/  MOV R3, 0x7fc00000 ;  /* 0x7fc0000000037802 */ /* 0x000fe40000000f00 */
[----:B--2---:R-:W-:-:S13]  /*3210*/  FSETP.NAN.AND P0, PT, |R7|, |R7|, PT ;  /* 0x400000070700720b */ /* 0x004fda0003f08200 */
[----:B------:R-:W-:Y:S05]  /*3220*/  @P0 BRA `(.L_x_68) ;  /* 0x00000000009c0947 */ /* 0x000fea0003800000 */
[----:B------:R-:W0:Y:S01]  /*3230*/  LDCU UR4, c[0x0][0x388] ;  /* 0x00007100ff0477ac */ /* 0x000e220008000800 */
[----:B------:R-:W-:-:S04]  /*3240*/  FADD R3, -R8, R7 ;  /* 0x0000000708037221 */ /* 0x000fc80000000100 */
[----:B0-----:R-:W-:Y:S01]  /*3250*/  FFMA R7, R3, UR4, R8 ;  /* 0x0000000403077c23 */ /* 0x001fe20008000008 */
[----:B------:R-:W-:-:S03]  /*3260*/  HFMA2 R3, -RZ, RZ, 0, 0 ;  /* 0x00000000ff037431 */ /* 0x000fc600000001ff */
[----:B------:R-:W-:Y:S01]  /*3270*/  FFMA R0, R7, -R6, R8 ;  /* 0x8000000607007223 */ /* 0x000fe20000000008 */
[----:B------:R-:W-:-:S03]  /*3280*/  MOV R8, R7 ;  /* 0x0000000700087202 */ /* 0x000fc60000000f00 */
[----:B------:R-:W-:-:S04]  /*3290*/  FFMA R0, R13, R6, R0 ;  /* 0x000000060d007223 */ /* 0x000fc80000000000 */
[----:B------:R-:W-:Y:S01]  /*32a0*/  FFMA R2, R0, -R6, R13 ;  /* 0x8000000600027223 */ /* 0x000fe2000000000d */
        /* <DEDUP_REMOVED lines=30> */
.L_x_69:
[----:B------:R-:W-:Y:S05]  /*3490*/  BSYNC.RECONVERGENT B5 ;  /* 0x0000000000057941 */ /* 0x000fea0003800200 */
.L_x_68:
[----:B------:R-:W-:Y:S05]  /*34a0*/  BSYNC.RECONVERGENT B4 ;  /* 0x0000000000047941 */ /* 0x000fea0003800200 */
.L_x_67:
[----:B------:R-:W0:Y:S01]  /*34b0*/  LDC R21, c[0x0][0x38c] ;  /* 0x0000e300ff157b82 */ /* 0x000e220000000800 */
[----:B------:R-:W-:-:S07]  /*34c0*/  ISETP.NE.AND P0, PT, R10, 0x1, PT ;  /* 0x000000010a00780c */ /* 0x000fce0003f05270 */
[----:B------:R-:W1:Y:S01]  /*34d0*/  LDC.64 R24, c[0x0][0x3a0] ;  /* 0x0000e800ff187b82 */ /* 0x000e620000000a00 */
[----:B0-----:R-:W-:-:S04]  /*34e0*/  LEA R14, R21, R14, 0x1 ;  /* 0x0000000e150e7211 */ /* 0x001fc800078e08ff */
[----:B------:R-:W-:-:S05]  /*34f0*/  IADD3 R7, PT, PT, R14, R21, RZ ;  /* 0x000000150e077210 */ /* 0x000fca0007ffe0ff */
        /* <DEDUP_REMOVED lines=48> */
.L_x_72:
[----:B------:R-:W-:Y:S05]  /*3800*/  BSYNC.RECONVERGENT B5 ;  /* 0x0000000000057941 */ /* 0x000fea0003800200 */
.L_x_71:
[----:B------:R-:W-:Y:S05]  /*3810*/  BSYNC.RECONVERGENT B4 ;  /* 0x0000000000047941 */ /* 0x000fea0003800200 */
.L_x_70:
        /* <DEDUP_REMOVED lines=50> */
.L_x_75:
[----:B------:R-:W-:Y:S05]  /*3b40*/  BSYNC.RECONVERGENT B5 ;  /* 0x0000000000057941 */ /* 0x000fea0003800200 */
.L_x_74:
[----:B------:R-:W-:Y:S05]  /*3b50*/  BSYNC.RECONVERGENT B4 ;  /* 0x0000000000047941 */ /* 0x000fea0003800200 */
.L_x_73:
[----:B------:R-:W0:Y:S02]  /*3b60*/  LDC R7, c[0x0][0x38c] ;  /* 0x0000e300ff077b82 */ /* 0x000e240000000800 */
[----:B0-----:R-:W-:Y:S01]  /*3b70*/  IMAD.WIDE R24, R7, 0x4, R24 ;  /* 0x0000000407187825 */ /* 0x001fe200078e0218 */
[----:B------:R-:W-:-:S04]  /*3b80*/  IADD3 R7, PT, PT, R15, 0x6, RZ ;  /* 0x000000060f077810 */ /* 0x000fc80007ffe0ff */
[----:B------:R2:W-:Y:S03]  /*3b90*/  STG.E desc[UR6][R24.64], R3 ;  /* 0x0000000318007986 */ /* 0x0005e6000c101906 */
.L_x_66:
[----:B------:R-:W-:Y:S05]  /*3ba0*/  BSYNC.RECONVERGENT B3 ;  /* 0x0000000000037941 */ /* 0x000fea0003800200 */
.L_x_65:
[----:B------:R-:W3:Y:S01]  /*3bb0*/  LDC R10, c[0x0][0x38c] ;  /* 0x0000e300ff0a7b82 */ /* 0x000ee20000000800 */
[----:B------:R-:W-:-:S04]  /*3bc0*/  IADD3 R19, PT, PT, R19, -0x4, RZ ;  /* 0xfffffffc13137810 */ /* 0x000fc80007ffe0ff */
[----:B------:R-:W-:-:S03]  /*3bd0*/  ISETP.GE.U32.AND P0, PT, R19, 0x3, PT ;  /* 0x000000031300780c */ /* 0x000fc60003f06070 */
[----:B------:R-:W4:Y:S08]  /*3be0*/  LDC.64 R14, c[0x0][0x3a0] ;  /* 0x0000e800ff0e7b82 */ /* 0x000f300000000a00 */
[----:B------:R-:W0:Y:S02]  /*3bf0*/  LDC.64 R16, c[0x0][0x380] ;  /* 0x0000e000ff107b82 */ /* 0x000e240000000a00 */
[----:B------:R-:W-:Y:S05]  /*3c00*/  @!P0 BRA `(.L_x_53) ;  /* 0x0000000c00188947 */ /* 0x000fea0003800000 */
.L_x_88:
[----:B------:R-:W5:Y:S02]  /*3c10*/  LDCU UR4, c[0x0][0x38c] ;  /* 0x00007180ff0477ac */ /* 0x000f640008000800 */
[----:B-----5:R-:W-:-:S04]  /*3c20*/  IMAD R19, R7, UR4, R4 ;  /* 0x0000000407137c24 */ /* 0x020fc8000f8e0204 */
[----:B012---:R-:W-:-:S05]  /*3c30*/  IMAD.WIDE R24, R19, 0x4, R16 ;  /* 0x0000000413187825 */ /* 0x007fca00078e0210 */
        /* <DEDUP_REMOVED lines=41> */
[----:B---34-:R-:W-:Y:S05]  /*3ed0*/  CALL.REL.NOINC `($__internal_0_$__cuda_sm3x_div_rn_noftz_f32_slowpath) ;  /* 0x00000008007c7944 */ /* 0x018fea0003c00000 */
[----:B------:R-:W-:-:S07]  /*3ee0*/  MOV R3, R0 ;  /* 0x0000000000037202 */ /* 0x000fce0000000f00 */
.L_x_78:
[----:B------:R-:W-:Y:S05]  /*3ef0*/  BSYNC.RECONVERGENT B4 ;  /* 0x0000000000047941 */ /* 0x000fea0003800200 */
.L_x_77:
[----:B------:R-:W-:Y:S05]  /*3f00*/  BSYNC.RECONVERGENT B3 ;  /* 0x0000000000037941 */ /* 0x000fea0003800200 */
.L_x_76:
[----:B---3--:R-:W-:-:S05]  /*3f10*/  IMAD.WIDE R24, R10, 0x4, R24 ;  /* 0x000000040a187825 */ /* 0x008fca00078e0218 */
[----:B------:R-:W2:Y:S01]  /*3f20*/  LDG.E.CONSTANT R21, desc[UR6][R24.64] ;  /* 0x0000000618157981 */ /* 0x000ea2000c1e9900 */
[----:B----4-:R-:W-:Y:S01]  /*3f30*/  IMAD.WIDE R26, R19, 0x4, R14 ;  /* 0x00000004131a7825 */ /* 0x010fe200078e020e */
        /* <DEDUP_REMOVED lines=43> */
.L_x_81:
[----:B------:R-:W-:Y:S05]  /*41f0*/  BSYNC.RECONVERGENT B4 ;  /* 0x0000000000047941 */ /* 0x000fea0003800200 */
.L_x_80:
[----:B------:R-:W-:Y:S05]  /*4200*/  BSYNC.RECONVERGENT B3 ;  /* 0x0000000000037941 */ /* 0x000fea0003800200 */
.L_x_79:
        /* <DEDUP_REMOVED lines=46> */
.L_x_84:
[----:B------:R-:W-:Y:S05]  /*44f0*/  BSYNC.RECONVERGENT B4 ;  /* 0x0000000000047941 */ /* 0x000fea0003800200 */
.L_x_83:
[----:B------:R-:W-:Y:S05]  /*4500*/  BSYNC.RECONVERGENT B3 ;  /* 0x0000000000037941 */ /* 0x000fea0003800200 */
.L_x_82:
        /* <DEDUP_REMOVED lines=46> */
.L_x_87:
[----:B------:R-:W-:Y:S05]  /*47f0*/  BSYNC.RECONVERGENT B4 ;  /* 0x0000000000047941 */ /* 0x000fea0003800200 */
.L_x_86:
[----:B------:R-:W-:Y:S05]  /*4800*/  BSYNC.RECONVERGENT B3 ;  /* 0x0000000000037941 */ /* 0x000fea0003800200 */
.L_x_85:
[----:B------:R-:W0:Y:S01]  /*4810*/  LDCU UR4, c[0x0][0x390] ;  /* 0x00007200ff0477ac */ /* 0x000e220008000800 */
[----:B------:R-:W-:Y:S01]  /*4820*/  IMAD.WIDE R26, R10, 0x4, R26 ;  /* 0x000000040a1a7825 */ /* 0x000fe200078e021a */
[----:B------:R-:W-:-:S04]  /*4830*/  IADD3 R7, PT, PT, R7, 0x4, RZ ;  /* 0x0000000407077810 */ /* 0x000fc80007ffe0ff */
[----:B------:R1:W-:Y:S01]  /*4840*/  STG.E desc[UR6][R26.64], R19 ;  /* 0x000000131a007986 */ /* 0x0003e2000c101906 */
[----:B0-----:R-:W-:-:S13]  /*4850*/  ISETP.NE.AND P0, PT, R7, UR4, PT ;  /* 0x0000000407007c0c */ /* 0x001fda000bf05270 */
[----:B-1----:R-:W-:Y:S05]  /*4860*/  @P0 BRA `(.L_x_88) ;  /* 0xfffffff000e80947 */ /* 0x002fea000383ffff */
.L_x_53:
[----:B------:R-:W-:Y:S05]  /*4870*/  BSYNC.RECONVERGENT B0 ;  /* 0x0000000000007941 */ /* 0x000fea0003800200 */
.L_x_52:
[----:B------:R-:W5:Y:S01]  /*4880*/  LDCU UR4, c[0x0][0x38c] ;  /* 0x00007180ff0477ac */ /* 0x000f620008000800 */
[----:B------:R-:W-:-:S04]  /*4890*/  IADD3 R4, PT, PT, R5, R4, RZ ;  /* 0x0000000405047210 */ /* 0x000fc80007ffe0ff */
[----:B-----5:R-:W-:-:S13]  /*48a0*/  ISETP.GE.AND P0, PT, R4, UR4, PT ;  /* 0x0000000404007c0c */ /* 0x020fda000bf06270 */
[----:B------:R-:W-:Y:S05]  /*48b0*/  @!P0 BRA `(.L_x_7) ;  /* 0xffffffe000408947 */ /* 0x000fea000383ffff */
[----:B------:R-:W-:Y:S05]  /*48c0*/  EXIT ;  /* 0x000000000000794d */ /* 0x000fea0003800000 */
        .weak           $__internal_0_$__cuda_sm3x_div_rn_noftz_f32_slowpath
        .type           $__internal_0_$__cuda_sm3x_div_rn_noftz_f32_slowpath,@function
        .size           $__internal_0_$__cuda_sm3x_div_rn_noftz_f32_slowpath,(.L_x_216 - $__internal_0_$__cuda_sm3x_div_rn_noftz_f32_slowpath)
$__internal_0_$__cuda_sm3x_div_rn_noftz_f32_slowpath:
[----:B------:R-:W-:Y:S01]  /*48d0*/  SHF.R.U32.HI R12, RZ, 0x17, R2 ;  /* 0x00000017ff0c7819 */ /* 0x000fe20000011602 */
[----:B------:R-:W-:Y:S01]  /*48e0*/  BSSY.RECONVERGENT B1, `(.L_x_89) ;  /* 0x0000065000017945 */ /* 0x000fe20003800200 */
[----:B------:R-:W-:Y:S02]  /*48f0*/  SHF.R.U32.HI R20, RZ, 0x17, R0 ;  /* 0x00000017ff147819 */ /* 0x000fe40000011600 */
[----:B------:R-:W-:Y:S02]  /*4900*/  LOP3.LUT R12, R12, 0xff, RZ, 0xc0, !PT ;  /* 0x000000ff0c0c7812 */ /* 0x000fe400078ec0ff */
[----:B------:R-:W-:Y:S02]  /*4910*/  LOP3.LUT R20, R20, 0xff, RZ, 0xc0, !PT ;  /* 0x000000ff14147812 */ /* 0x000fe400078ec0ff */
[----:B------:R-:W-:Y:S02]  /*4920*/  IADD3 R18, PT, PT, R12, -0x1, RZ ;  /* 0xffffffff0c127810 */ /* 0x000fe40007ffe0ff */
[----:B------:R-:W-:-:S02]  /*4930*/  IADD3 R21, PT, PT, R20, -0x1, RZ ;  /* 0xffffffff14157810 */ /* 0x000fc40007ffe0ff */
[----:B------:R-:W-:-:S04]  /*4940*/  ISETP.GT.U32.AND P0, PT, R18, 0xfd, PT ;  /* 0x000000fd1200780c */ /* 0x000fc80003f04070 */
[----:B------:R-:W-:-:S13]  /*4950*/  ISETP.GT.U32.OR P0, PT, R21, 0xfd, P0 ;  /* 0x000000fd1500780c */ /* 0x000fda0000704470 */
[----:B------:R-:W-:Y:S01]  /*4960*/  @!P0 MOV R18, RZ ;  /* 0x000000ff00128202 */ /* 0x000fe20000000f00 */
[----:B------:R-:W-:Y:S06]  /*4970*/  @!P0 BRA `(.L_x_90) ;  /* 0x0000000000648947 */ /* 0x000fec0003800000 */
[----:B------:R-:W-:Y:S02]  /*4980*/  FSETP.GTU.FTZ.AND P0, PT, |R0|, +INF , PT ;  /* 0x7f8000000000780b */ /* 0x000fe40003f1c200 */
[----:B------:R-:W-:-:S04]  /*4990*/  FSETP.GTU.FTZ.AND P1, PT, |R2|, +INF , PT ;  /* 0x7f8000000200780b */ /* 0x000fc80003f3c200 */
[----:B------:R-:W-:-:S13]  /*49a0*/  PLOP3.LUT P0, PT, P0, P1, PT, 0xf8, 0x8f ;  /* 0x00000000008f781c */ /* 0x000fda0000703f70 */
[----:B------:R-:W-:Y:S05]  /*49b0*/  @P0 BRA `(.L_x_91) ;  /* 0x0000000400580947 */ /* 0x000fea0003800000 */
[----:B------:R-:W-:-:S13]  /*49c0*/  LOP3.LUT P0, RZ, R2, 0x7fffffff, R0, 0xc8, !PT ;  /* 0x7fffffff02ff7812 */ /* 0x000fda000780c800 */
[----:B------:R-:W-:Y:S05]  /*49d0*/  @!P0 BRA `(.L_x_92) ;  /* 0x0000000400488947 */ /* 0x000fea0003800000 */
[----:B------:R-:W-:Y:S02]  /*49e0*/  FSETP.NEU.FTZ.AND P2, PT, |R0|, +INF , PT ;  /* 0x7f8000000000780b */ /* 0x000fe40003f5d200 */
[----:B------:R-:W-:Y:S02]  /*49f0*/  FSETP.NEU.FTZ.AND P1, PT, |R2|, +INF , PT ;  /* 0x7f8000000200780b */ /* 0x000fe40003f3d200 */
[----:B------:R-:W-:-:S11]  /*4a00*/  FSETP.NEU.FTZ.AND P0, PT, |R0|, +INF , PT ;  /* 0x7f8000000000780b */ /* 0x000fd60003f1d200 */
[----:B------:R-:W-:Y:S05]  /*4a10*/  @!P1 BRA !P2, `(.L_x_92) ;  /* 0x0000000400389947 */ /* 0x000fea0005000000 */
[----:B------:R-:W-:-:S04]  /*4a20*/  LOP3.LUT P2, RZ, R0, 0x7fffffff, RZ, 0xc0, !PT ;  /* 0x7fffffff00ff7812 */ /* 0x000fc8000784c0ff */
[----:B------:R-:W-:-:S13]  /*4a30*/  PLOP3.LUT P1, PT, P1, P2, PT, 0x2f, 0xf2 ;  /* 0x0000000000f2781c */ /* 0x000fda0000f24577 */
[----:B------:R-:W-:Y:S05]  /*4a40*/  @P1 BRA `(.L_x_93) ;  /* 0x0000000400241947 */ /* 0x000fea0003800000 */
[----:B------:R-:W-:-:S04]  /*4a50*/  LOP3.LUT P1, RZ, R2, 0x7fffffff, RZ, 0xc0, !PT ;  /* 0x7fffffff02ff7812 */ /* 0x000fc8000782c0ff */
[----:B------:R-:W-:-:S13]  /*4a60*/  PLOP3.LUT P0, PT, P0, P1, PT, 0x2f, 0xf2 ;  /* 0x0000000000f2781c */ /* 0x000fda0000702577 */
[----:B------:R-:W-:Y:S05]  /*4a70*/  @P0 BRA `(.L_x_94) ;  /* 0x00000004000c0947 */ /* 0x000fea0003800000 */
[----:B------:R-:W-:-:S04]  /*4a80*/  IADD3 R18, PT, PT, R20, -0x1, RZ ;  /* 0xffffffff14127810 */ /* 0x000fc80007ffe0ff */
[----:B------:R-:W-:Y:S02]  /*4a90*/  ISETP.GE.AND P0, PT, R18, RZ, PT ;  /* 0x000000ff1200720c */ /* 0x000fe40003f06270 */
[----:B------:R-:W-:-:S04]  /*4aa0*/  IADD3 R18, PT, PT, R12, -0x1, RZ ;  /* 0xffffffff0c127810 */ /* 0x000fc80007ffe0ff */
[----:B------:R-:W-:-:S07]  /*4ab0*/  ISETP.GE.AND P1, PT, R18, RZ, PT ;  /* 0x000000ff1200720c */ /* 0x000fce0003f26270 */
[----:B------:R-:W-:Y:S01]  /*4ac0*/  @P0 MOV R18, RZ ;  /* 0x000000ff00120202 */ /* 0x000fe20000000f00 */
[----:B------:R-:W-:Y:S01]  /*4ad0*/  @!P0 FFMA R0, R0, 1.84467440737095516160e+19, RZ ;  /* 0x5f80000000008823 */ /* 0x000fe200000000ff */
[----:B------:R-:W-:-:S04]  /*4ae0*/  @!P0 MOV R18, 0xffffffc0 ;  /* 0xffffffc000128802 */ /* 0x000fc80000000f00 */
[----:B------:R-:W-:Y:S01]  /*4af0*/  @!P1 FFMA R2, R2, 1.84467440737095516160e+19, RZ ;  /* 0x5f80000002029823 */ /* 0x000fe200000000ff */
[----:B------:R-:W-:-:S07]  /*4b00*/  @!P1 IADD3 R18, PT, PT, R18, 0x40, RZ ;  /* 0x0000004012129810 */ /* 0x000fce0007ffe0ff */
.L_x_90:
[----:B------:R-:W-:Y:S01]  /*4b10*/  LEA R21, R12, 0xc0800000, 0x17 ;  /* 0xc08000000c157811 */ /* 0x000fe200078eb8ff */
[----:B------:R-:W-:Y:S01]  /*4b20*/  BSSY.RECONVERGENT B2, `(.L_x_95) ;  /* 0x0000036000027945 */ /* 0x000fe20003800200 */
[----:B------:R-:W-:Y:S02]  /*4b30*/  IADD3 R20, PT, PT, R20, -0x7f, RZ ;  /* 0xffffff8114147810 */ /* 0x000fe40007ffe0ff */
[----:B------:R-:W-:-:S03]  /*4b40*/  IADD3 R2, PT, PT, -R21, R2, RZ ;  /* 0x0000000215027210 */ /* 0x000fc60007ffe1ff */
[C---:B------:R-:W-:Y:S01]  /*4b50*/  IMAD R0, R20.reuse, -0x800000, R0 ;  /* 0xff80000014007824 */ /* 0x040fe200078e0200 */
[----:B------:R0:W1:Y:S01]  /*4b60*/  MUFU.RCP R21, R2 ;  /* 0x0000000200157308 */ /* 0x0000620000001000 */
[----:B------:R-:W-:-:S04]  /*4b70*/  IADD3 R20, PT, PT, R20, 0x7f, -R12 ;  /* 0x0000007f14147810 */ /* 0x000fc80007ffe80c */
[----:B------:R-:W-:Y:S01]  /*4b80*/  IADD3 R18, PT, PT, R20, R18, RZ ;  /* 0x0000001214127210 */ /* 0x000fe20007ffe0ff */
[----:B0-----:R-:W-:-:S04]  /*4b90*/  FADD.FTZ R2, -R2, -RZ ;  /* 0x800000ff02027221 */ /* 0x001fc80000010100 */
[----:B-1----:R-:W-:-:S04]  /*4ba0*/  FFMA R22, R21, R2, 1 ;  /* 0x3f80000015167423 */ /* 0x002fc80000000002 */
[----:B------:R-:W-:-:S04]  /*4bb0*/  FFMA R22, R21, R22, R21 ;  /* 0x0000001615167223 */ /* 0x000fc80000000015 */
[----:B------:R-:W-:-:S04]  /*4bc0*/  FFMA R21, R0, R22, RZ ;  /* 0x0000001600157223 */ /* 0x000fc800000000ff */
[----:B------:R-:W-:-:S04]  /*4bd0*/  FFMA R23, R2, R21, R0 ;  /* 0x0000001502177223 */ /* 0x000fc80000000000 */
[----:B------:R-:W-:-:S04]  /*4be0*/  FFMA R23, R22, R23, R21 ;  /* 0x0000001716177223 */ /* 0x000fc80000000015 */
[----:B------:R-:W-:-:S04]  /*4bf0*/  FFMA R0, R2, R23, R0 ;  /* 0x0000001702007223 */ /* 0x000fc80000000000 */
[----:B------:R-:W-:-:S05]  /*4c00*/  FFMA R2, R22, R0, R23 ;  /* 0x0000000016027223 */ /* 0x000fca0000000017 */
[----:B------:R-:W-:-:S04]  /*4c10*/  SHF.R.U32.HI R12, RZ, 0x17, R2 ;  /* 0x00000017ff0c7819 */ /* 0x000fc80000011602 */
[----:B------:R-:W-:-:S04]  /*4c20*/  LOP3.LUT R12, R12, 0xff, RZ, 0xc0, !PT ;  /* 0x000000ff0c0c7812 */ /* 0x000fc800078ec0ff */
[----:B------:R-:W-:-:S04]  /*4c30*/  IADD3 R12, PT, PT, R12, R18, RZ ;  /* 0x000000120c0c7210 */ /* 0x000fc80007ffe0ff */
[----:B------:R-:W-:-:S04]  /*4c40*/  IADD3 R20, PT, PT, R12, -0x1, RZ ;  /* 0xffffffff0c147810 */ /* 0x000fc80007ffe0ff */
[----:B------:R-:W-:-:S13]  /*4c50*/  ISETP.GE.U32.AND P0, PT, R20, 0xfe, PT ;  /* 0x000000fe1400780c */ /* 0x000fda0003f06070 */
[----:B------:R-:W-:Y:S05]  /*4c60*/  @!P0 BRA `(.L_x_96) ;  /* 0x0000000000808947 */ /* 0x000fea0003800000 */
[----:B------:R-:W-:-:S13]  /*4c70*/  ISETP.GT.AND P0, PT, R12, 0xfe, PT ;  /* 0x000000fe0c00780c */ /* 0x000fda0003f04270 */
[----:B------:R-:W-:Y:S05]  /*4c80*/  @P0 BRA `(.L_x_97) ;  /* 0x00000000006c0947 */ /* 0x000fea0003800000 */
[----:B------:R-:W-:-:S13]  /*4c90*/  ISETP.GE.AND P0, PT, R12, 0x1, PT ;  /* 0x000000010c00780c */ /* 0x000fda0003f06270 */
[----:B------:R-:W-:Y:S05]  /*4ca0*/  @P0 BRA `(.L_x_98) ;  /* 0x0000000000740947 */ /* 0x000fea0003800000 */
[----:B------:R-:W-:Y:S02]  /*4cb0*/  ISETP.GE.AND P0, PT, R12, -0x18, PT ;  /* 0xffffffe80c00780c */ /* 0x000fe40003f06270 */
[----:B------:R-:W-:-:S11]  /*4cc0*/  LOP3.LUT R2, R2, 0x80000000, RZ, 0xc0, !PT ;  /* 0x8000000002027812 */ /* 0x000fd600078ec0ff */
[----:B------:R-:W-:Y:S05]  /*4cd0*/  @!P0 BRA `(.L_x_98) ;  /* 0x0000000000688947 */ /* 0x000fea0003800000 */
[CCC-:B------:R-:W-:Y:S01]  /*4ce0*/  FFMA.RZ R18, R22.reuse, R0.reuse, R23.reuse ;  /* 0x0000000016127223 */ /* 0x1c0fe2000000c017 */
[CCC-:B------:R-:W-:Y:S01]  /*4cf0*/  FFMA.RP R20, R22.reuse, R0.reuse, R23.reuse ;  /* 0x0000000016147223 */ /* 0x1c0fe20000008017 */
[----:B------:R-:W-:Y:S01]  /*4d00*/  FFMA.RM R22, R22, R0, R23 ;  /* 0x0000000016167223 */ /* 0x000fe20000004017 */
[----:B------:R-:W-:Y:S02]  /*4d10*/  IADD3 R0, PT, PT, R12, 0x20, RZ ;  /* 0x000000200c007810 */ /* 0x000fe40007ffe0ff */
[----:B------:R-:W-:Y:S02]  /*4d20*/  LOP3.LUT R18, R18, 0x7fffff, RZ, 0xc0, !PT ;  /* 0x007fffff12127812 */ /* 0x000fe400078ec0ff */
[----:B------:R-:W-:Y:S02]  /*4d30*/  ISETP.NE.AND P2, PT, R12, RZ, PT ;  /* 0x000000ff0c00720c */ /* 0x000fe40003f45270 */
[----:B------:R-:W-:Y:S02]  /*4d40*/  LOP3.LUT R18, R18, 0x800000, RZ, 0xfc, !PT ;  /* 0x0080000012127812 */ /* 0x000fe400078efcff */
[----:B------:R-:W-:-:S02]  /*4d50*/  ISETP.NE.AND P1, PT, R12, RZ, PT ;  /* 0x000000ff0c00720c */ /* 0x000fc40003f25270 */
[----:B------:R-:W-:Y:S02]  /*4d60*/  IADD3 R12, PT, PT, -R12, RZ, RZ ;  /* 0x000000ff0c0c7210 */ /* 0x000fe40007ffe1ff */
[----:B------:R-:W-:Y:S02]  /*4d70*/  SHF.L.U32 R0, R18, R0, RZ ;  /* 0x0000000012007219 */ /* 0x000fe400000006ff */
[----:B------:R-:W-:Y:S02]  /*4d80*/  FSETP.NEU.FTZ.AND P0, PT, R20, R22, PT ;  /* 0x000000161400720b */ /* 0x000fe40003f1d000 */
[----:B------:R-:W-:Y:S02]  /*4d90*/  SEL R12, R12, RZ, P2 ;  /* 0x000000ff0c0c7207 */ /* 0x000fe40001000000 */
[----:B------:R-:W-:Y:S02]  /*4da0*/  ISETP.NE.AND P1, PT, R0, RZ, P1 ;  /* 0x000000ff0000720c */ /* 0x000fe40000f25270 */
[----:B------:R-:W-:-:S02]  /*4db0*/  SHF.R.U32.HI R18, RZ, R12, R18 ;  /* 0x0000000cff127219 */ /* 0x000fc40000011612 */
[----:B------:R-:W-:Y:S02]  /*4dc0*/  PLOP3.LUT P0, PT, P0, P1, PT, 0xf8, 0x8f ;  /* 0x00000000008f781c */ /* 0x000fe40000703f70 */
[----:B------:R-:W-:Y:S02]  /*4dd0*/  SHF.R.U32.HI R12, RZ, 0x1, R18 ;  /* 0x00000001ff0c7819 */ /* 0x000fe40000011612 */
[----:B------:R-:W-:-:S04]  /*4de0*/  SEL R0, RZ, 0x1, !P0 ;  /* 0x00000001ff007807 */ /* 0x000fc80004000000 */
[----:B------:R-:W-:-:S04]  /*4df0*/  LOP3.LUT R0, R0, 0x1, R12, 0xf8, !PT ;  /* 0x0000000100007812 */ /* 0x000fc800078ef80c */
[----:B------:R-:W-:-:S04]  /*4e00*/  LOP3.LUT R0, R0, R18, RZ, 0xc0, !PT ;  /* 0x0000001200007212 */ /* 0x000fc800078ec0ff */
[----:B------:R-:W-:-:S04]  /*4e10*/  IADD3 R0, PT, PT, R12, R0, RZ ;  /* 0x000000000c007210 */ /* 0x000fc80007ffe0ff */
[----:B------:R-:W-:Y:S01]  /*4e20*/  LOP3.LUT R2, R0, R2, RZ, 0xfc, !PT ;  /* 0x0000000200027212 */ /* 0x000fe200078efcff */
[----:B------:R-:W-:Y:S06]  /*4e30*/  BRA `(.L_x_98) ;  /* 0x0000000000107947 */ /* 0x000fec0003800000 */
.L_x_97:
[----:B------:R-:W-:-:S04]  /*4e40*/  LOP3.LUT R2, R2, 0x80000000, RZ, 0xc0, !PT ;  /* 0x8000000002027812 */ /* 0x000fc800078ec0ff */
[----:B------:R-:W-:Y:S01]  /*4e50*/  LOP3.LUT R2, R2, 0x7f800000, RZ, 0xfc, !PT ;  /* 0x7f80000002027812 */ /* 0x000fe200078efcff */
[----:B------:R-:W-:Y:S06]  /*4e60*/  BRA `(.L_x_98) ;  /* 0x0000000000047947 */ /* 0x000fec0003800000 */
.L_x_96:
[----:B------:R-:W-:-:S07]  /*4e70*/  LEA R2, R18, R2, 0x17 ;  /* 0x0000000212027211 */ /* 0x000fce00078eb8ff */
.L_x_98:
[----:B------:R-:W-:Y:S05]  /*4e80*/  BSYNC.RECONVERGENT B2 ;  /* 0x0000000000027941 */ /* 0x000fea0003800200 */
.L_x_95:
[----:B------:R-:W-:Y:S01]  /*4e90*/  MOV R0, R2 ;  /* 0x0000000200007202 */ /* 0x000fe20000000f00 */
[----:B------:R-:W-:Y:S06]  /*4ea0*/  BRA `(.L_x_99) ;  /* 0x0000000000207947 */ /* 0x000fec0003800000 */
.L_x_94:
[----:B------:R-:W-:-:S04]  /*4eb0*/  LOP3.LUT R0, R2, 0x80000000, R0, 0x48, !PT ;  /* 0x8000000002007812 */ /* 0x000fc800078e4800 */
[----:B------:R-:W-:Y:S01]  /*4ec0*/  LOP3.LUT R0, R0, 0x7f800000, RZ, 0xfc, !PT ;  /* 0x7f80000000007812 */ /* 0x000fe200078efcff */
[----:B------:R-:W-:Y:S06]  /*4ed0*/  BRA `(.L_x_99) ;  /* 0x0000000000147947 */ /* 0x000fec0003800000 */
.L_x_93:
[----:B------:R-:W-:Y:S01]  /*4ee0*/  LOP3.LUT R0, R2, 0x80000000, R0, 0x48, !PT ;  /* 0x8000000002007812 */ /* 0x000fe200078e4800 */
[----:B------:R-:W-:Y:S06]  /*4ef0*/  BRA `(.L_x_99) ;  /* 0x00000000000c7947 */ /* 0x000fec0003800000 */
.L_x_92:
[----:B------:R-:W0:Y:S01]  /*4f00*/  MUFU.RSQ R0, -QNAN ;  /* 0xffc0000000007908 */ /* 0x000e220000001400 */
[----:B------:R-:W-:Y:S05]  /*4f10*/  BRA `(.L_x_99) ;  /* 0x0000000000047947 */ /* 0x000fea0003800000 */
.L_x_91:
[----:B------:R-:W-:-:S07]  /*4f20*/  FADD.FTZ R0, R0, R2 ;  /* 0x0000000200007221 */ /* 0x000fce0000010000 */
.L_x_99:
[----:B------:R-:W-:Y:S05]  /*4f30*/  BSYNC.RECONVERGENT B1 ;  /* 0x0000000000017941 */ /* 0x000fea0003800200 */
.L_x_89:
[----:B------:R-:W-:Y:S01]  /*4f40*/  MOV R2, R3 ;  /* 0x0000000300027202 */ /* 0x000fe20000000f00 */
[----:B------:R-:W-:-:S04]  /*4f50*/  HFMA2 R3, -RZ, RZ, 0, 0 ;  /* 0x00000000ff037431 */ /* 0x000fc800000001ff */
[----:B0-----:R-:W-:Y:S05]  /*4f60*/  RET.REL.NODEC R2 `(lrsi_many_series_one_param_f32) ;  /* 0xffffffb002247950 */ /* 0x001fea0003c3ffff */
.L_x_100:
[----:B------:R-:W-:-:S00]  /*4f70*/  BRA `(.L_x_100) ;  /* 0xfffffffc00fc7947 */ /* 0x000fc0000383ffff */
[----:B------:R-:W-:-:S00]  /*4f80*/  NOP ;  /* 0x0000000000007918 */ /* 0x000fc00000000000 */
[----:B------:R-:W-:-:S00]  /*4f90*/  NOP ;  /* 0x0000000000007918 */ /* 0x000fc00000000000 */
[----:B------:R-:W-:-:S00]  /*4fa0*/  NOP ;  /* 0x0000000000007918 */ /* 0x000fc00000000000 */
[----:B------:R-:W-:-:S00]  /*4fb0*/  NOP ;  /* 0x0000000000007918 */ /* 0x000fc00000000000 */
[----:B------:R-:W-:-:S00]  /*4fc0*/  NOP ;  /* 0x0000000000007918 */ /* 0x000fc00000000000 */
[----:B------:R-:W-:-:S00]  /*4fd0*/  NOP ;  /* 0x0000000000007918 */ /* 0x000fc00000000000 */
[----:B------:R-:W-:-:S00]  /*4fe0*/  NOP ;  /* 0x0000000000007918 */ /* 0x000fc00000000000 */
[----:B------:R-:W-:-:S00]  /*4ff0*/  NOP ;  /* 0x0000000000007918 */ /* 0x000fc00000000000 */
.L_x_216:


//--------------------- .text.lrsi_batch_f32      --------------------------
	.section	.text.lrsi_batch_f32,"ax",@progbits
	.align	128
        .global         lrsi_batch_f32
        .type           lrsi_batch_f32,@function
        .size           lrsi_batch_f32,(.L_x_217 - lrsi_batch_f32)
        .other          lrsi_batch_f32,@"STO_CUDA_ENTRY STV_DEFAULT"
lrsi_batch_f32:
.text.lrsi_batch_f32:
        /* <DEDUP_REMOVED lines=8> */
[----:B------:R-:W0:Y:S01]  /*0080*/  LDCU.64 UR10, c[0x0][0x390] ;  /* 0x00007200ff0a77ac */ /* 0x000e220008000a00 */
[----:B------:R-:W-:Y:S01]  /*0090*/  BSSY B1, `(.L_x_101) ;  /* 0x00002f4000017945 */ /* 0x000fe20003800000 */
[----:B------:R-:W-:Y:S01]  /*00a0*/  LOP3.LUT R20, R20, 0x1f, RZ, 0xc0, !PT ;  /* 0x0000001f14147812 */ /* 0x000fe200078ec0ff */
[----:B------:R-:W1:Y:S01]  /*00b0*/  LDCU.64 UR4, c[0x0][0x380] ;  /* 0x00007000ff0477ac */ /* 0x000e620008000a00 */
[----:B------:R-:W2:Y:S01]  /*00c0*/  LDCU.64 UR12, c[0x0][0x358] ;  /* 0x00006b00ff0c77ac */ /* 0x000ea20008000a00 */
[----:B0-----:R-:W-:Y:S02]  /*00d0*/  UIADD3 UR14, UPT, UPT, UR11, 0x3, URZ ;  /* 0x000000030b0e7890 */ /* 0x001fe4000fffe0ff */
[----:B------:R-:W-:Y:S02]  /*00e0*/  ULOP3.LUT UR21, UR10, 0x7ffffff8, URZ, 0xc0, !UPT ;  /* 0x7ffffff80a157892 */ /* 0x000fe4000f8ec0ff */
[----:B------:R-:W-:Y:S02]  /*00f0*/  UIADD3 UR6, UPT, UPT, UR10, -UR11, URZ ;  /* 0x8000000b0a067290 */ /* 0x000fe4000fffe0ff */
[----:B------:R-:W-:-:S02]  /*0100*/  UISETP.LT.AND UP1, UPT, UR14, 0x1, UPT ;  /* 0x000000010e00788c */ /* 0x000fc4000bf21270 */
[----:B------:R-:W-:Y:S01]  /*0110*/  UISETP.GT.AND UP0, UPT, UR10, UR11, UPT ;  /* 0x0000000b0a00728c */ /* 0x000fe2000bf04270 */
[----:B------:R-:W-:Y:S01]  /*0120*/  MOV R19, UR21 ;  /* 0x0000001500137c02 */ /* 0x000fe20008000f00 */
[----:B------:R-:W-:Y:S02]  /*0130*/  UIADD3 UR7, UPT, UPT, UR6, 0x1, URZ ;  /* 0x0000000106077890 */ /* 0x000fe4000fffe0ff */
[----:B------:R-:W-:Y:S02]  /*0140*/  USEL UR15, UR14, 0x1, !UP1 ;  /* 0x000000010e0f7887 */ /* 0x000fe4000c800000 */
[----:B------:R-:W-:Y:S02]  /*0150*/  ULOP3.LUT UR16, UR10, 0x7, URZ, 0xc0, !UPT ;  /* 0x000000070a107892 */ /* 0x000fe4000f8ec0ff */
[----:B------:R-:W-:Y:S02]  /*0160*/  ULOP3.LUT UR17, UR10, 0x3, URZ, 0xc0, !UPT ;  /* 0x000000030a117892 */ /* 0x000fe4000f8ec0ff */
[----:B------:R-:W-:-:S02]  /*0170*/  ULOP3.LUT UR9, UR10, 0x1, URZ, 0xc0, !UPT ;  /* 0x000000010a097892 */ /* 0x000fc4000f8ec0ff */
[----:B-1----:R-:W-:Y:S02]  /*0180*/  UIMAD.WIDE.U32 UR4, UR11, 0x4, UR4 ;  /* 0x000000040b0478a5 */ /* 0x002fe4000f8e0004 */
[----:B------:R-:W-:Y:S02]  /*0190*/  UIADD3 UR8, UPT, UPT, UR6, -0x4, URZ ;  /* 0xfffffffc06087890 */ /* 0x000fe4000fffe0ff */
[----:B------:R-:W-:Y:S02]  /*01a0*/  ULOP3.LUT UR10, UR7, 0x3, URZ, 0xc0, !UPT ;  /* 0x00000003070a7892 */ /* 0x000fe4000f8ec0ff */
[----:B------:R-:W-:Y:S02]  /*01b0*/  ULOP3.LUT UR18, UR15, 0x7, URZ, 0xc0, !UPT ;  /* 0x000000070f127892 */ /* 0x000fe4000f8ec0ff */
[----:B------:R-:W-:Y:S02]  /*01c0*/  ULOP3.LUT UR19, UR15, 0x3, URZ, 0xc0, !UPT ;  /* 0x000000030f137892 */ /* 0x000fe4000f8ec0ff */
[----:B------:R-:W-:-:S02]  /*01d0*/  ULOP3.LUT UR20, UR15, 0x7ffffff8, URZ, 0xc0, !UPT ;  /* 0x7ffffff80f147892 */ /* 0x000fc4000f8ec0ff */
[----:B--2---:R-:W-:-:S11]  /*01e0*/  UISETP.LT.OR UP0, UPT, UR11, URZ, !UP0 ;  /* 0x000000ff0b00728c */ /* 0x004fd6000c701670 */
.L_x_176:
[----:B0-----:R-:W0:Y:S01]  /*01f0*/  LDC R8, c[0x0][0x390] ;  /* 0x0000e400ff087b82 */ /* 0x001e220000000800 */
[----:B------:R-:W-:Y:S01]  /*0200*/  MOV R0, UR17 ;  /* 0x0000001100007c02 */ /* 0x000fe20008000f00 */
[----:B------:R-:W-:Y:S03]  /*0210*/  BSSY B0, `(.L_x_102) ;  /* 0x00002d5000007945 */ /* 0x000fe60003800000 */
[----:B------:R-:W-:Y:S01]  /*0220*/  IADD3 R0, PT, PT, R0, -0x1, RZ ;  /* 0xffffffff00007810 */ /* 0x000fe20007ffe0ff */
[----:B0-----:R-:W-:Y:S01]  /*0230*/  IMAD R17, R21, R8, RZ ;  /* 0x0000000815117224 */ /* 0x001fe200078e02ff */
[----:B--234-:R-:W-:Y:S06]  /*0240*/  BRA.U !UP0, `(.L_x_103) ;  /* 0x0000000108e47547 */ /* 0x01cfec000b800000 */
[----:B------:R-:W-:-:S13]  /*0250*/  ISETP.GE.AND P0, PT, R8, 0x1, PT ;  /* 0x000000010800780c */ /* 0x000fda0003f06270 */
[----:B------:R-:W-:Y:S05]  /*0260*/  @!P0 BRA `(.L_x_104) ;  /* 0x0000002c003c8947 */ /* 0x000fea0003800000 */
[----:B------:R-:W-:Y:S01]  /*0270*/  ISETP.GE.U32.AND P0, PT, R8, 0x8, PT ;  /* 0x000000080800780c */ /* 0x000fe20003f06070 */
[----:B------:R-:W-:-:S12]  /*0280*/  IMAD.MOV.U32 R4, RZ, RZ, RZ ;  /* 0x000000ffff047224 */ /* 0x000fd800078e00ff */
[----:B------:R-:W-:Y:S05]  /*0290*/  @!P0 BRA `(.L_x_105) ;  /* 0x00000000004c8947 */ /* 0x000fea0003800000 */
[----:B------:R-:W0:Y:S01]  /*02a0*/  LDC.64 R4, c[0x0][0x3a0] ;  /* 0x0000e800ff047b82 */ /* 0x000e220000000a00 */
[----:B------:R-:W-:Y:S01]  /*02b0*/  HFMA2 R6, -RZ, RZ, 0, 0 ;  /* 0x00000000ff067431 */ /* 0x000fe200000001ff */
[----:B------:R-:W-:Y:S01]  /*02c0*/  BSSY.RECONVERGENT B2, `(.L_x_106) ;  /* 0x000000f000027945 */ /* 0x000fe20003800200 */
[----:B------:R-:W-:-:S07]  /*02d0*/  MOV R7, 0x7fc00000 ;  /* 0x7fc0000000077802 */ /* 0x000fce0000000f00 */
.L_x_107:
[----:B-1----:R-:W-:Y:S01]  /*02e0*/  IADD3 R3, PT, PT, R17, R6, RZ ;  /* 0x0000000611037210 */ /* 0x002fe20007ffe0ff */
[----:B------:R-:W-:-:S04]  /*02f0*/  VIADD R6, R6, 0x8 ;  /* 0x0000000806067836 */ /* 0x000fc80000000000 */
[----:B0-----:R-:W-:Y:S01]  /*0300*/  IMAD.WIDE R2, R3, 0x4, R4 ;  /* 0x0000000403027825 */ /* 0x001fe200078e0204 */
[----:B------:R-:W-:-:S04]  /*0310*/  ISETP.NE.AND P0, PT, R6, R19, PT ;  /* 0x000000130600720c */ /* 0x000fc80003f05270 */
[----:B------:R1:W-:Y:S04]  /*0320*/  STG.E desc[UR12][R2.64], R7 ;  /* 0x0000000702007986 */ /* 0x0003e8000c10190c */
[----:B------:R1:W-:Y:S04]  /*0330*/  STG.E desc[UR12][R2.64+0x4], R7 ;  /* 0x0000040702007986 */ /* 0x0003e8000c10190c */
[----:B------:R1:W-:Y:S04]  /*0340*/  STG.E desc[UR12][R2.64+0x8], R7 ;  /* 0x0000080702007986 */ /* 0x0003e8000c10190c */
[----:B------:R1:W-:Y:S04]  /*0350*/  STG.E desc[UR12][R2.64+0xc], R7 ;  /* 0x00000c0702007986 */ /* 0x0003e8000c10190c */
[----:B------:R1:W-:Y:S04]  /*0360*/  STG.E desc[UR12][R2.64+0x10], R7 ;  /* 0x0000100702007986 */ /* 0x0003e8000c10190c */
[----:B------:R1:W-:Y:S04]  /*0370*/  STG.E desc[UR12][R2.64+0x14], R7 ;  /* 0x0000140702007986 */ /* 0x0003e8000c10190c */
[----:B------:R1:W-:Y:S04]  /*0380*/  STG.E desc[UR12][R2.64+0x18], R7 ;  /* 0x0000180702007986 */ /* 0x0003e8000c10190c */
[----:B------:R1:W-:Y:S01]  /*0390*/  STG.E desc[UR12][R2.64+0x1c], R7 ;  /* 0x00001c0702007986 */ /* 0x0003e2000c10190c */
[----:B------:R-:W-:Y:S05]  /*03a0*/  @P0 BRA `(.L_x_107) ;  /* 0xfffffffc00cc0947 */ /* 0x000fea000383ffff */
[----:B------:R-:W-:Y:S05]  /*03b0*/  BSYNC.RECONVERGENT B2 ;  /* 0x0000000000027941 */ /* 0x000fea0003800200 */
.L_x_106:
[----:B------:R-:W-:-:S07]  /*03c0*/  MOV R4, R19 ;  /* 0x0000001300047202 */ /* 0x000fce0000000f00 */
.L_x_105:
[----:B------:R-:W-:-:S09]  /*03d0*/  UISETP.NE.AND UP1, UPT, UR16, URZ, UPT ;  /* 0x000000ff1000728c */ /* 0x000fd2000bf25270 */
[----:B------:R-:W-:Y:S05]  /*03e0*/  BRA.U !UP1, `(.L_x_104) ;  /* 0x0000002909dc7547 */ /* 0x000fea000b800000 */
[----:B------:R-:W-:Y:S02]  /*03f0*/  UIADD3 UR6, UPT, UPT, UR16, -0x1, URZ ;  /* 0xffffffff10067890 */ /* 0x000fe4000fffe0ff */
[----:B------:R-:W-:Y:S02]  /*0400*/  UISETP.NE.AND UP2, UPT, UR17, URZ, UPT ;  /* 0x000000ff1100728c */ /* 0x000fe4000bf45270 */
[----:B------:R-:W-:-:S09]  /*0410*/  UISETP.GE.U32.AND UP1, UPT, UR6, 0x3, UPT ;  /* 0x000000030600788c */ /* 0x000fd2000bf26070 */
[----:B------:R-:W-:Y:S05]  /*0420*/  BRA.U !UP1, `(.L_x_108) ;  /* 0x0000000109247547 */ /* 0x000fea000b800000 */
[----:B-1----:R-:W0:Y:S01]  /*0430*/  LDC.64 R2, c[0x0][0x3a0] ;  /* 0x0000e800ff027b82 */ /* 0x002e220000000a00 */
[----:B------:R-:W-:Y:S01]  /*0440*/  IADD3 R5, PT, PT, R17, R4, RZ ;  /* 0x0000000411057210 */ /* 0x000fe20007ffe0ff */
[----:B------:R-:W-:Y:S01]  /*0450*/  VIADD R4, R4, 0x4 ;  /* 0x0000000404047836 */ /* 0x000fe20000000000 */
[----:B------:R-:W-:-:S03]  /*0460*/  MOV R7, 0x7fc00000 ;  /* 0x7fc0000000077802 */ /* 0x000fc60000000f00 */
[----:B0-----:R-:W-:-:S05]  /*0470*/  IMAD.WIDE R2, R5, 0x4, R2 ;  /* 0x0000000405027825 */ /* 0x001fca00078e0202 */
[----:B------:R0:W-:Y:S04]  /*0480*/  STG.E desc[UR12][R2.64], R7 ;  /* 0x0000000702007986 */ /* 0x0001e8000c10190c */
[----:B------:R0:W-:Y:S04]  /*0490*/  STG.E desc[UR12][R2.64+0x4], R7 ;  /* 0x0000040702007986 */ /* 0x0001e8000c10190c */
[----:B------:R0:W-:Y:S04]  /*04a0*/  STG.E desc[UR12][R2.64+0x8], R7 ;  /* 0x0000080702007986 */ /* 0x0001e8000c10190c */
[----:B------:R0:W-:Y:S02]  /*04b0*/  STG.E desc[UR12][R2.64+0xc], R7 ;  /* 0x00000c0702007986 */ /* 0x0001e4000c10190c */
.L_x_108:
[----:B------:R-:W-:Y:S05]  /*04c0*/  BRA.U !UP2, `(.L_x_104) ;  /* 0x000000290aa47547 */ /* 0x000fea000b800000 */
[----:B------:R-:W-:Y:S01]  /*04d0*/  ISETP.NE.AND P0, PT, R0, RZ, PT ;  /* 0x000000ff0000720c */ /* 0x000fe20003f05270 */
[----:B------:R-:W-:-:S12]  /*04e0*/  UISETP.NE.AND UP1, UPT, UR9, URZ, UPT ;  /* 0x000000ff0900728c */ /* 0x000fd8000bf25270 */
[----:B------:R-:W-:Y:S05]  /*04f0*/  @!P0 BRA `(.L_x_109) ;  /* 0x00000000001c8947 */ /* 0x000fea0003800000 */
[----:B01----:R-:W0:Y:S01]  /*0500*/  LDC.64 R2, c[0x0][0x3a0] ;  /* 0x0000e800ff027b82 */ /* 0x003e220000000a00 */
[----:B------:R-:W-:Y:S02]  /*0510*/  IADD3 R5, PT, PT, R17, R4, RZ ;  /* 0x0000000411057210 */ /* 0x000fe40007ffe0ff */
[----:B------:R-:W-:Y:S02]  /*0520*/  MOV R7, 0x7fc00000 ;  /* 0x7fc0000000077802 */ /* 0x000fe40000000f00 */
[----:B------:R-:W-:Y:S01]  /*0530*/  IADD3 R4, PT, PT, R4, 0x2, RZ ;  /* 0x0000000204047810 */ /* 0x000fe20007ffe0ff */
[----:B0-----:R-:W-:-:S05]  /*0540*/  IMAD.WIDE R2, R5, 0x4, R2 ;  /* 0x0000000405027825 */ /* 0x001fca00078e0202 */
[----:B------:R2:W-:Y:S04]  /*0550*/  STG.E desc[UR12][R2.64], R7 ;  /* 0x0000000702007986 */ /* 0x0005e8000c10190c */
[----:B------:R2:W-:Y:S02]  /*0560*/  STG.E desc[UR12][R2.64+0x4], R7 ;  /* 0x0000040702007986 */ /* 0x0005e4000c10190c */
.L_x_109:
[----:B------:R-:W-:Y:S05]  /*0570*/  BRA.U !UP1, `(.L_x_104) ;  /* 0x0000002909787547 */ /* 0x000fea000b800000 */
[----:B012---:R-:W0:Y:S01]  /*0580*/  LDC.64 R2, c[0x0][0x3a0] ;  /* 0x0000e800ff027b82 */ /* 0x007e220000000a00 */
[----:B------:R-:W-:Y:S01]  /*0590*/  IMAD.IADD R17, R17, 0x1, R4 ;  /* 0x0000000111117824 */ /* 0x000fe200078e0204 */
[----:B------:R-:W-:-:S03]  /*05a0*/  MOV R5, 0x7fc00000 ;  /* 0x7fc0000000057802 */ /* 0x000fc60000000f00 */
[----:B0-----:R-:W-:-:S05]  /*05b0*/  IMAD.WIDE R2, R17, 0x4, R2 ;  /* 0x0000000411027825 */ /* 0x001fca00078e0202 */
[----:B------:R3:W-:Y:S01]  /*05c0*/  STG.E desc[UR12][R2.64], R5 ;  /* 0x0000000502007986 */ /* 0x0007e2000c10190c */
[----:B------:R-:W-:Y:S05]  /*05d0*/  BRA `(.L_x_104) ;  /* 0x0000002800607947 */ /* 0x000fea0003800000 */
.L_x_103:
[----:B------:R-:W0:Y:S02]  /*05e0*/  LDC.64 R2, c[0x0][0x388] ;  /* 0x0000e200ff027b82 */ /* 0x000e240000000a00 */
[----:B0-----:R-:W-:-:S05]  /*05f0*/  IMAD.WIDE R2, R21, 0x4, R2 ;  /* 0x0000000415027825 */ /* 0x001fca00078e0202 */
[----:B------:R-:W2:Y:S02]  /*0600*/  LDG.E.CONSTANT R18, desc[UR12][R2.64] ;  /* 0x0000000c02127981 */ /* 0x000ea4000c1e9900 */
[C---:B--2---:R-:W-:Y:S02]  /*0610*/  FSETP.GEU.AND P0, PT, R18.reuse, 1, PT ;  /* 0x3f8000001200780b */ /* 0x044fe40003f0e000 */
[----:B------:R-:W-:-:S13]  /*0620*/  FSETP.GT.AND P1, PT, R18, RZ, PT ;  /* 0x000000ff1200720b */ /* 0x000fda0003f24000 */
[----:B------:R-:W-:Y:S05]  /*0630*/  @!P0 BRA P1, `(.L_x_110) ;  /* 0x0000000000e48947 */ /* 0x000fea0000800000 */
[----:B------:R-:W-:-:S13]  /*0640*/  ISETP.GE.AND P0, PT, R8, 0x1, PT ;  /* 0x000000010800780c */ /* 0x000fda0003f06270 */
[----:B------:R-:W-:Y:S05]  /*0650*/  @!P0 BRA `(.L_x_104) ;  /* 0x0000002800408947 */ /* 0x000fea0003800000 */
[----:B------:R-:W-:Y:S01]  /*0660*/  ISETP.GE.U32.AND P0, PT, R8, 0x8, PT ;  /* 0x000000080800780c */ /* 0x000fe20003f06070 */
[----:B------:R-:W-:-:S12]  /*0670*/  HFMA2 R4, -RZ, RZ, 0, 0 ;  /* 0x00000000ff047431 */ /* 0x000fd800000001ff */
[----:B------:R-:W-:Y:S05]  /*0680*/  @!P0 BRA `(.L_x_111) ;  /* 0x00000000004c8947 */ /* 0x000fea0003800000 */
[----:B------:R-:W0:Y:S01]  /*0690*/  LDC.64 R4, c[0x0][0x3a0] ;  /* 0x0000e800ff047b82 */ /* 0x000e220000000a00 */
[----:B------:R-:W-:Y:S01]  /*06a0*/  BSSY.RECONVERGENT B2, `(.L_x_112) ;  /* 0x0000010000027945 */ /* 0x000fe20003800200 */
[----:B------:R-:W-:Y:S01]  /*06b0*/  MOV R6, RZ ;  /* 0x000000ff00067202 */ /* 0x000fe20000000f00 */
[----:B------:R-:W-:-:S07]  /*06c0*/  IMAD.MOV.U32 R7, RZ, RZ, 0x7fc00000 ;  /* 0x7fc00000ff077424 */ /* 0x000fce00078e00ff */
.L_x_113:
[----:B-1----:R-:W-:Y:S02]  /*06d0*/  IADD3 R3, PT, PT, R17, R6, RZ ;  /* 0x0000000611037210 */ /* 0x002fe40007ffe0ff */
[----:B------:R-:W-:-:S03]  /*06e0*/  IADD3 R6, PT, PT, R6, 0x8, RZ ;  /* 0x0000000806067810 */ /* 0x000fc60007ffe0ff */
        /* <DEDUP_REMOVED lines=12> */
.L_x_112:
[----:B------:R-:W-:-:S07]  /*07b0*/  MOV R4, R19 ;  /* 0x0000001300047202 */ /* 0x000fce0000000f00 */
.L_x_111:
[----:B------:R-:W-:-:S09]  /*07c0*/  UISETP.NE.AND UP1, UPT, UR16, URZ, UPT ;  /* 0x000000ff1000728c */ /* 0x000fd2000bf25270 */
[----:B------:R-:W-:Y:S05]  /*07d0*/  BRA.U !UP1, `(.L_x_104) ;  /* 0x0000002509e07547 */ /* 0x000fea000b800000 */
[----:B------:R-:W-:Y:S02]  /*07e0*/  UIADD3 UR6, UPT, UPT, UR16, -0x1, URZ ;  /* 0xffffffff10067890 */ /* 0x000fe4000fffe0ff */
[----:B------:R-:W-:Y:S02]  /*07f0*/  UISETP.NE.AND UP2, UPT, UR17, URZ, UPT ;  /* 0x000000ff1100728c */ /* 0x000fe4000bf45270 */
[----:B------:R-:W-:-:S09]  /*0800*/  UISETP.GE.U32.AND UP1, UPT, UR6, 0x3, UPT ;  /* 0x000000030600788c */ /* 0x000fd2000bf26070 */
[----:B------:R-:W-:Y:S05]  /*0810*/  BRA.U !UP1, `(.L_x_114) ;  /* 0x0000000109247547 */ /* 0x000fea000b800000 */
[----:B-1----:R-:W0:Y:S01]  /*0820*/  LDC.64 R2, c[0x0][0x3a0] ;  /* 0x0000e800ff027b82 */ /* 0x002e220000000a00 */
[----:B------:R-:W-:Y:S01]  /*0830*/  IMAD.IADD R5, R17, 0x1, R4 ;  /* 0x0000000111057824 */ /* 0x000fe200078e0204 */
[----:B------:R-:W-:Y:S02]  /*0840*/  MOV R7, 0x7fc00000 ;  /* 0x7fc0000000077802 */ /* 0x000fe40000000f00 */
[----:B------:R-:W-:Y:S01]  /*0850*/  IADD3 R4, PT, PT, R4, 0x4, RZ ;  /* 0x0000000404047810 */ /* 0x000fe20007ffe0ff */
[----:B0-----:R-:W-:-:S05]  /*0860*/  IMAD.WIDE R2, R5, 0x4, R2 ;  /* 0x0000000405027825 */ /* 0x001fca00078e0202 */
[----:B------:R0:W-:Y:S04]  /*0870*/  STG.E desc[UR12][R2.64], R7 ;  /* 0x0000000702007986 */ /* 0x0001e8000c10190c */
[----:B------:R0:W-:Y:S04]  /*0880*/  STG.E desc[UR12][R2.64+0x4], R7 ;  /* 0x0000040702007986 */ /* 0x0001e8000c10190c */
[----:B------:R0:W-:Y:S04]  /*0890*/  STG.E desc[UR12][R2.64+0x8], R7 ;  /* 0x0000080702007986 */ /* 0x0001e8000c10190c */
[----:B------:R0:W-:Y:S02]  /*08a0*/  STG.E desc[UR12][R2.64+0xc], R7 ;  /* 0x00000c0702007986 */ /* 0x0001e4000c10190c */
.L_x_114:
[----:B------:R-:W-:Y:S05]  /*08b0*/  BRA.U !UP2, `(.L_x_104) ;  /* 0x000000250aa87547 */ /* 0x000fea000b800000 */
[----:B------:R-:W-:Y:S01]  /*08c0*/  ISETP.NE.AND P0, PT, R0, RZ, PT ;  /* 0x000000ff0000720c */ /* 0x000fe20003f05270 */
[----:B------:R-:W-:-:S12]  /*08d0*/  UISETP.NE.AND UP1, UPT, UR9, URZ, UPT ;  /* 0x000000ff0900728c */ /* 0x000fd8000bf25270 */
[----:B------:R-:W-:Y:S05]  /*08e0*/  @!P0 BRA `(.L_x_115) ;  /* 0x00000000001c8947 */ /* 0x000fea0003800000 */
[----:B01----:R-:W0:Y:S01]  /*08f0*/  LDC.64 R2, c[0x0][0x3a0] ;  /* 0x0000e800ff027b82 */ /* 0x003e220000000a00 */
[----:B------:R-:W-:Y:S01]  /*0900*/  IADD3 R5, PT, PT, R17, R4, RZ ;  /* 0x0000000411057210 */ /* 0x000fe20007ffe0ff */
[----:B------:R-:W-:Y:S01]  /*0910*/  IMAD.MOV.U32 R7, RZ, RZ, 0x7fc00000 ;  /* 0x7fc00000ff077424 */ /* 0x000fe200078e00ff */
[----:B------:R-:W-:-:S03]  /*0920*/  IADD3 R4, PT, PT, R4, 0x2, RZ ;  /* 0x0000000204047810 */ /* 0x000fc60007ffe0ff */
[----:B0-----:R-:W-:-:S05]  /*0930*/  IMAD.WIDE R2, R5, 0x4, R2 ;  /* 0x0000000405027825 */ /* 0x001fca00078e0202 */
[----:B------:R2:W-:Y:S04]  /*0940*/  STG.E desc[UR12][R2.64], R7 ;  /* 0x0000000702007986 */ /* 0x0005e8000c10190c */
[----:B------:R2:W-:Y:S02]  /*0950*/  STG.E desc[UR12][R2.64+0x4], R7 ;  /* 0x0000040702007986 */ /* 0x0005e4000c10190c */
.L_x_115:
[----:B------:R-:W-:Y:S05]  /*0960*/  BRA.U !UP1, `(.L_x_104) ;  /* 0x00000025097c7547 */ /* 0x000fea000b800000 */
[----:B012---:R-:W0:Y:S01]  /*0970*/  LDC.64 R2, c[0x0][0x3a0] ;  /* 0x0000e800ff027b82 */ /* 0x007e220000000a00 */
[----:B------:R-:W-:Y:S02]  /*0980*/  IADD3 R17, PT, PT, R17, R4, RZ ;  /* 0x0000000411117210 */ /* 0x000fe40007ffe0ff */
[----:B------:R-:W-:-:S03]  /*0990*/  MOV R5, 0x7fc00000 ;  /* 0x7fc0000000057802 */ /* 0x000fc60000000f00 */
[----:B0-----:R-:W-:-:S05]  /*09a0*/  IMAD.WIDE R2, R17, 0x4, R2 ;  /* 0x0000000411027825 */ /* 0x001fca00078e0202 */
[----:B------:R4:W-:Y:S01]  /*09b0*/  STG.E desc[UR12][R2.64], R5 ;  /* 0x0000000502007986 */ /* 0x0009e2000c10190c */
[----:B------:R-:W-:Y:S05]  /*09c0*/  BRA `(.L_x_104) ;  /* 0x0000002400647947 */ /* 0x000fea0003800000 */
.L_x_110:
[----:B------:R-:W-:-:S13]  /*09d0*/  ISETP.LE.AND P0, PT, R8, UR14, PT ;  /* 0x0000000e08007c0c */ /* 0x000fda000bf03270 */
[----:B------:R-:W-:Y:S05]  /*09e0*/  @P0 BRA `(.L_x_116) ;  /* 0x0000002000780947 */ /* 0x000fea0003800000 */
[----:B------:R-:W-:Y:S01]  /*09f0*/  UISETP.GE.AND UP1, UPT, UR14, 0x8, UPT ;  /* 0x000000080e00788c */ /* 0x000fe2000bf26270 */
[----:B------:R-:W-:Y:S01]  /*0a00*/  FADD R16, -R18, 1 ;  /* 0x3f80000012107421 */ /* 0x000fe20000000100 */
[----:B------:R-:W-:-:S07]  /*0a10*/  IMAD.MOV.U32 R0, RZ, RZ, RZ ;  /* 0x000000ffff007224 */ /* 0x000fce00078e00ff */
[----:B------:R-:W-:Y:S05]  /*0a20*/  BRA.U !UP1, `(.L_x_117) ;  /* 0x00000001094c7547 */ /* 0x000fea000b800000 */
[----:B------:R-:W0:Y:S01]  /*0a30*/  LDC.64 R4, c[0x0][0x3a0] ;  /* 0x0000e800ff047b82 */ /* 0x000e220000000a00 */
[----:B------:R-:W-:Y:S01]  /*0a40*/  HFMA2 R0, -RZ, RZ, 0, 0 ;  /* 0x00000000ff007431 */ /* 0x000fe200000001ff */
[----:B------:R-:W-:Y:S01]  /*0a50*/  BSSY.RECONVERGENT B2, `(.L_x_118) ;  /* 0x000000f000027945 */ /* 0x000fe20003800200 */
[----:B------:R-:W-:-:S07]  /*0a60*/  MOV R7, 0x7fc00000 ;  /* 0x7fc0000000077802 */ /* 0x000fce0000000f00 */
.L_x_119:
[----:B-1----:R-:W-:Y:S01]  /*0a70*/  IADD3 R3, PT, PT, R17, R0, RZ ;  /* 0x0000000011037210 */ /* 0x002fe20007ffe0ff */
[----:B------:R-:W-:-:S04]  /*0a80*/  VIADD R0, R0, 0x8 ;  /* 0x0000000800007836 */ /* 0x000fc80000000000 */
[----:B0-----:R-:W-:Y:S01]  /*0a90*/  IMAD.WIDE R2, R3, 0x4, R4 ;  /* 0x0000000403027825 */ /* 0x001fe200078e0204 */
[----:B------:R-:W-:-:S04]  /*0aa0*/  ISETP.NE.AND P0, PT, R0, UR20, PT ;  /* 0x0000001400007c0c */ /* 0x000fc8000bf05270 */
        /* <DEDUP_REMOVED lines=10> */
.L_x_118:
[----:B------:R-:W-:-:S07]  /*0b50*/  MOV R0, UR20 ;  /* 0x0000001400007c02 */ /* 0x000fce0008000f00 */
.L_x_117:
        /* <DEDUP_REMOVED lines=15> */
.L_x_121:
[----:B------:R-:W-:Y:S05]  /*0c50*/  BRA.U !UP2, `(.L_x_120) ;  /* 0x000000010a487547 */ /* 0x000fea000b800000 */
[----:B------:R-:W-:-:S06]  /*0c60*/  ULOP3.LUT UP1, URZ, UR15, 0x1, URZ, 0xc0, !UPT ;  /* 0x000000010fff7892 */ /* 0x000fcc000f82c0ff */
[----:B------:R-:W-:-:S05]  /*0c70*/  PLOP3.LUT P0, PT, PT, PT, UP1, 0x80, 0x8 ;  /* 0x000000000008781c */ /* 0x000fca0003f0f018 */
[----:B------:R-:W2:Y:S01]  /*0c80*/  @UP1 LDCU.64 UR6, c[0x0][0x3a0] ;  /* 0x00007400ff0617ac */ /* 0x000ea20008000a00 */
[----:B------:R-:W-:Y:S01]  /*0c90*/  UISETP.NE.AND UP1, UPT, UR19, 0x1, UPT ;  /* 0x000000011300788c */ /* 0x000fe2000bf25270 */
[----:B--2---:R-:W-:Y:S02]  /*0ca0*/  MOV R4, UR6 ;  /* 0x0000000600047c02 */ /* 0x004fe40008000f00 */
[----:B------:R-:W-:-:S06]  /*0cb0*/  MOV R5, UR7 ;  /* 0x0000000700057c02 */ /* 0x000fcc0008000f00 */
[----:B------:R-:W-:Y:S05]  /*0cc0*/  BRA.U !UP1, `(.L_x_122) ;  /* 0x00000001091c7547 */ /* 0x000fea000b800000 */
[----:B01----:R-:W0:Y:S01]  /*0cd0*/  LDC.64 R2, c[0x0][0x3a0] ;  /* 0x0000e800ff027b82 */ /* 0x003e220000000a00 */
[----:B------:R-:W-:Y:S01]  /*0ce0*/  IADD3 R7, PT, PT, R17, R0, RZ ;  /* 0x0000000011077210 */ /* 0x000fe20007ffe0ff */
[----:B------:R-:W-:Y:S01]  /*0cf0*/  IMAD.MOV.U32 R9, RZ, RZ, 0x7fc00000 ;  /* 0x7fc00000ff097424 */ /* 0x000fe200078e00ff */
[----:B------:R-:W-:-:S03]  /*0d00*/  IADD3 R0, PT, PT, R0, 0x2, RZ ;  /* 0x0000000200007810 */ /* 0x000fc60007ffe0ff */
[----:B0-----:R-:W-:-:S05]  /*0d10*/  IMAD.WIDE R2, R7, 0x4, R2 ;  /* 0x0000000407027825 */ /* 0x001fca00078e0202 */
[----:B------:R2:W-:Y:S04]  /*0d20*/  STG.E desc[UR12][R2.64], R9 ;  /* 0x0000000902007986 */ /* 0x0005e8000c10190c */
[----:B------:R2:W-:Y:S02]  /*0d30*/  STG.E desc[UR12][R2.64+0x4], R9 ;  /* 0x0000040902007986 */ /* 0x0005e4000c10190c */
.L_x_122:
[----:B012---:R-:W-:Y:S02]  /*0d40*/  @P0 IADD3 R3, PT, PT, R17, R0, RZ ;  /* 0x0000000011030210 */ /* 0x007fe40007ffe0ff */
[----:B------:R-:W-:-:S03]  /*0d50*/  MOV R7, 0x7fc00000 ;  /* 0x7fc0000000077802 */ /* 0x000fc60000000f00 */
[----:B------:R-:W-:-:S05]  /*0d60*/  @P0 IMAD.WIDE R2, R3, 0x4, R4 ;  /* 0x0000000403020825 */ /* 0x000fca00078e0204 */
[----:B------:R2:W-:Y:S02]  /*0d70*/  @P0 STG.E desc[UR12][R2.64], R7 ;  /* 0x0000000702000986 */ /* 0x0005e4000c10190c */
.L_x_120:
[----:B------:R-:W-:Y:S01]  /*0d80*/  VOTE.ANY R6, PT, PT ;  /* 0x0000000000067806 */ /* 0x000fe200038e0100 */
[----:B------:R-:W-:Y:S01]  /*0d90*/  IMAD.MOV.U32 R8, RZ, RZ, RZ ;  /* 0x000000ffff087224 */ /* 0x000fe200078e00ff */
[----:B012---:R-:W-:Y:S01]  /*0da0*/  MOV R2, UR4 ;  /* 0x0000000400027c02 */ /* 0x007fe20008000f00 */
[----:B------:R-:W-:Y:S01]  /*0db0*/  IMAD.U32 R5, RZ, RZ, UR5 ;  /* 0x00000005ff057e24 */ /* 0x000fe2000f8e00ff */
[----:B------:R-:W0:Y:S01]  /*0dc0*/  BREV R0, R6 ;  /* 0x0000000600007301 */ /* 0x000e220000000000 */
[----:B------:R-:W-:Y:S02]  /*0dd0*/  MOV R3, UR5 ;  /* 0x0000000500037c02 */ /* 0x000fe40008000f00 */
[----:B------:R-:W-:-:S03]  /*0de0*/  MOV R4, UR4 ;  /* 0x0000000400047c02 */ /* 0x000fc60008000f00 */
[----:B------:R1:W5:Y:S02]  /*0df0*/  LDG.E R15, desc[UR12][R2.64] ;  /* 0x0000000c020f7981 */ /* 0x000364000c1e1900 */
[----:B0-----:R-:W0:Y:S02]  /*0e00*/  FLO.U32.SH R7, R0 ;  /* 0x0000000000077300 */ /* 0x001e2400000e0400 */
[----:B0-----:R-:W-:-:S13]  /*0e10*/  ISETP.NE.AND P0, PT, R20, R7, PT ;  /* 0x000000071400720c */ /* 0x001fda0003f05270 */
[----:B------:R1:W5:Y:S01]  /*0e20*/  @!P0 LDG.E.CONSTANT R8, desc[UR12][R4.64+0x4] ;  /* 0x0000040c04088981 */ /* 0x000362000c1e9900 */
[----:B------:R-:W-:-:S13]  /*0e30*/  R2UR UR6, R6 ;  /* 0x00000000060672ca */ /* 0x000fda00000e0000 */
[----:B-1----:R-:W-:Y:S05]  /*0e40*/  BRA.DIV UR6, `(.L_x_123) ;  /* 0x0000002206687947 */ /* 0x002fea000b800000 */
[----:B-----5:R0:W1:Y:S02]  /*0e50*/  SHFL.IDX PT, R6, R8, R7, 0x1f ;  /* 0x00001f0708067589 */ /* 0x02006400000e0000 */
.L_x_179:
[----:B------:R-:W2:Y:S01]  /*0e60*/  LDCU UR6, c[0x0][0x394] ;  /* 0x00007280ff0677ac */ /* 0x000ea20008000800 */
[----:B-1----:R-:W-:Y:S02]  /*0e70*/  FSETP.NAN.AND P0, PT, |R6|, |R6|, PT ;  /* 0x400000060600720b */ /* 0x002fe40003f08200 */
[-C--:B------:R-:W-:Y:S02]  /*0e80*/  MOV R14, R15.reuse ;  /* 0x0000000f000e7202 */ /* 0x080fe40000000f00 */
[-C--:B------:R-:W-:Y:S02]  /*0e90*/  MOV R13, R15.reuse ;  /* 0x0000000f000d7202 */ /* 0x080fe40000000f00 */
[----:B------:R-:W-:Y:S01]  /*0ea0*/  MOV R12, R15 ;  /* 0x0000000f000c7202 */ /* 0x000fe20000000f00 */
[----:B--2---:R-:W-:-:S04]  /*0eb0*/  UIADD3 UR6, UPT, UPT, UR6, 0x2, URZ ;  /* 0x0000000206067890 */ /* 0x004fc8000fffe0ff */
[----:B------:R-:W-:Y:S02]  /*0ec0*/  UISETP.GE.AND UP1, UPT, UR6, UR14, UPT ;  /* 0x0000000e0600728c */ /* 0x000fe4000bf26270 */
[----:B------:R-:W-:Y:S09]  /*0ed0*/  @P0 BRA `(.L_x_124) ;  /* 0x0000000000240947 */ /* 0x000ff20003800000 */
[----:B------:R-:W-:-:S04]  /*0ee0*/  FADD R6, -R15, R6 ;  /* 0x000000060f067221 */ /* 0x000fc80000000100 */
[----:B------:R-:W-:-:S04]  /*0ef0*/  FFMA R6, R18, R6, R15 ;  /* 0x0000000612067223 */ /* 0x000fc8000000000f */
[----:B------:R-:W-:-:S04]  /*0f00*/  FFMA R14, -R16, R6, R15 ;  /* 0x00000006100e7223 */ /* 0x000fc8000000010f */
[----:B------:R-:W-:-:S04]  /*0f10*/  FFMA R14, R16, R15, R14 ;  /* 0x0000000f100e7223 */ /* 0x000fc8000000000e */
[----:B------:R-:W-:-:S04]  /*0f20*/  FFMA R13, -R16, R14, R15 ;  /* 0x0000000e100d7223 */ /* 0x000fc8000000010f */
[----:B------:R-:W-:-:S04]  /*0f30*/  FFMA R13, R16, R15, R13 ;  /* 0x0000000f100d7223 */ /* 0x000fc8000000000d */
[----:B------:R-:W-:-:S04]  /*0f40*/  FFMA R12, -R16, R13, R15 ;  /* 0x0000000d100c7223 */ /* 0x000fc8000000010f */
[----:B------:R-:W-:Y:S01]  /*0f50*/  FFMA R12, R16, R15, R12 ;  /* 0x0000000f100c7223 */ /* 0x000fe2000000000c */
[----:B------:R-:W-:-:S07]  /*0f60*/  IMAD.MOV.U32 R15, RZ, RZ, R6 ;  /* 0x000000ffff0f7224 */ /* 0x000fce00078e0006 */
.L_x_124:
[----:B------:R-:W-:Y:S05]  /*0f70*/  BRA.U UP1, `(.L_x_125) ;  /* 0x00000001016c7547 */ /* 0x000fea000b800000 */
[----:B------:R-:W-:Y:S01]  /*0f80*/  VOTE.ANY R4, PT, PT ;  /* 0x0000000000047806 */ /* 0x000fe200038e0100 */
[----:B------:R-:W-:Y:S03]  /*0f90*/  BSSY.RECONVERGENT B2, `(.L_x_126) ;  /* 0x0000009000027945 */ /* 0x000fe60003800200 */
[----:B------:R-:W1:Y:S08]  /*0fa0*/  BREV R0, R4 ;  /* 0x0000000400007301 */ /* 0x000e700000000000 */
[----:B-1----:R1:W2:Y:S02]  /*0fb0*/  FLO.U32.SH R5, R0 ;  /* 0x0000000000057300 */ /* 0x0022a400000e0400 */
[----:B-1----:R-:W-:Y:S01]  /*0fc0*/  HFMA2 R0, -RZ, RZ, 0, 0 ;  /* 0x00000000ff007431 */ /* 0x002fe200000001ff */
[----:B--2---:R-:W-:-:S13]  /*0fd0*/  ISETP.NE.AND P0, PT, R20, R5, PT ;  /* 0x000000051400720c */ /* 0x004fda0003f05270 */
[----:B------:R-:W-:Y:S05]  /*0fe0*/  @P0 BRA `(.L_x_127) ;  /* 0x00000000000c0947 */ /* 0x000fea0003800000 */
[----:B------:R-:W-:Y:S02]  /*0ff0*/  MOV R2, UR4 ;  /* 0x0000000400027c02 */ /* 0x000fe40008000f00 */
[----:B------:R-:W-:-:S05]  /*1000*/  MOV R3, UR5 ;  /* 0x0000000500037c02 */ /* 0x000fca0008000f00 */
[----:B------:R1:W5:Y:S02]  /*1010*/  LDG.E.CONSTANT R0, desc[UR12][R2.64+0x8] ;  /* 0x0000080c02007981 */ /* 0x000364000c1e9900 */
.L_x_127:
[----:B------:R-:W-:Y:S05]  /*1020*/  BSYNC.RECONVERGENT B2 ;  /* 0x0000000000027941 */ /* 0x000fea0003800200 */
.L_x_126:
[----:B------:R-:W-:-:S13]  /*1030*/  R2UR UR6, R4 ;  /* 0x00000000040672ca */ /* 0x000fda00000e0000 */
[----:B------:R-:W-:Y:S05]  /*1040*/  BRA.DIV UR6, `(.L_x_128) ;  /* 0x0000002206147947 */ /* 0x000fea000b800000 */
[----:B-----5:R2:W3:Y:S02]  /*1050*/  SHFL.IDX PT, R0, R0, R5, 0x1f ;  /* 0x00001f0500007589 */ /* 0x0204e400000e0000 */
.L_x_182:
[----:B---3--:R-:W-:-:S13]  /*1060*/  FSETP.NAN.AND P0, PT, |R0|, |R0|, PT ;  /* 0x400000000000720b */ /* 0x008fda0003f08200 */
[----:B------:R-:W-:Y:S05]  /*1070*/  @P0 BRA `(.L_x_125) ;  /* 0x00000000002c0947 */ /* 0x000fea0003800000 */
[----:B------:R-:W-:-:S04]  /*1080*/  FADD R0, -R15, R0 ;  /* 0x000000000f007221 */ /* 0x000fc80000000100 */
[----:B------:R-:W-:-:S04]  /*1090*/  FFMA R0, R18, R0, R15 ;  /* 0x0000000012007223 */ /* 0x000fc8000000000f */
[----:B-1----:R-:W-:Y:S01]  /*10a0*/  FFMA R3, -R16, R0, R15 ;  /* 0x0000000010037223 */ /* 0x002fe2000000010f */
[----:B------:R-:W-:-:S03]  /*10b0*/  IMAD.MOV.U32 R15, RZ, RZ, R0 ;  /* 0x000000ffff0f7224 */ /* 0x000fc600078e0000 */
[----:B------:R-:W-:-:S04]  /*10c0*/  FFMA R3, R16, R14, R3 ;  /* 0x0000000e10037223 */ /* 0x000fc80000000003 */
[-C--:B------:R-:W-:Y:S01]  /*10d0*/  FFMA R2, -R16, R3.reuse, R14 ;  /* 0x0000000310027223 */ /* 0x080fe2000000010e */
[----:B------:R-:W-:-:S03]  /*10e0*/  MOV R14, R3 ;  /* 0x00000003000e7202 */ /* 0x000fc60000000f00 */
[----:B------:R-:W-:-:S04]  /*10f0*/  FFMA R2, R16, R13, R2 ;  /* 0x0000000d10027223 */ /* 0x000fc80000000002 */
[-C--:B--2---:R-:W-:Y:S01]  /*1100*/  FFMA R5, -R16, R2.reuse, R13 ;  /* 0x0000000210057223 */ /* 0x084fe2000000010d */
[----:B------:R-:W-:-:S03]  /*1110*/  MOV R13, R2 ;  /* 0x00000002000d7202 */ /* 0x000fc60000000f00 */
[----:B------:R-:W-:-:S07]  /*1120*/  FFMA R12, R16, R12, R5 ;  /* 0x0000000c100c7223 */ /* 0x000fce0000000005 */
.L_x_125:
[----:B------:R-:W-:Y:S01]  /*1130*/  UISETP.NE.AND UP1, UPT, UR10, URZ, UPT ;  /* 0x000000ff0a00728c */ /* 0x000fe2000bf25270 */
[----:B------:R-:W-:-:S08]  /*1140*/  MOV R22, UR14 ;  /* 0x0000000e00167c02 */ /* 0x000fd00008000f00 */
[----:B------:R-:W-:Y:S05]  /*1150*/  BRA.U !UP1, `(.L_x_129) ;  /* 0x0000000d09007547 */ /* 0x000fea000b800000 */
[----:B------:R-:W-:Y:S01]  /*1160*/  VOTE.ANY R4, PT, PT ;  /* 0x0000000000047806 */ /* 0x000fe200038e0100 */
[----:B------:R-:W-:Y:S03]  /*1170*/  BSSY.RECONVERGENT B2, `(.L_x_130) ;  /* 0x000000b000027945 */ /* 0x000fe60003800200 */
[----:B------:R-:W2:Y:S08]  /*1180*/  BREV R0, R4 ;  /* 0x0000000400007301 */ /* 0x000eb00000000000 */
[----:B--2---:R2:W3:Y:S02]  /*1190*/  FLO.U32.SH R5, R0 ;  /* 0x0000000000057300 */ /* 0x0044e400000e0400 */
[----:B--2---:R-:W-:Y:S01]  /*11a0*/  IMAD.MOV.U32 R0, RZ, RZ, RZ ;  /* 0x000000ffff007224 */ /* 0x004fe200078e00ff */
[----:B---3--:R-:W-:-:S13]  /*11b0*/  ISETP.NE.AND P0, PT, R20, R5, PT ;  /* 0x000000051400720c */ /* 0x008fda0003f05270 */
[----:B------:R-:W-:Y:S05]  /*11c0*/  @P0 BRA `(.L_x_131) ;  /* 0x0000000000140947 */ /* 0x000fea0003800000 */
[----:B------:R-:W2:Y:S02]  /*11d0*/  LDCU.64 UR6, c[0x0][0x380] ;  /* 0x00007000ff0677ac */ /* 0x000ea40008000a00 */
[----:B--2---:R-:W-:-:S06]  /*11e0*/  UIMAD.WIDE.U32 UR6, UR14, 0x4, UR6 ;  /* 0x000000040e0678a5 */ /* 0x004fcc000f8e0006 */
[----:B-1----:R-:W-:Y:S02]  /*11f0*/  MOV R2, UR6 ;  /* 0x0000000600027c02 */ /* 0x002fe40008000f00 */
[----:B------:R-:W-:-:S05]  /*1200*/  MOV R3, UR7 ;  /* 0x0000000700037c02 */ /* 0x000fca0008000f00 */
[----:B------:R2:W5:Y:S02]  /*1210*/  LDG.E.CONSTANT R0, desc[UR12][R2.64] ;  /* 0x0000000c02007981 */ /* 0x000564000c1e9900 */
.L_x_131:
[----:B------:R-:W-:Y:S05]  /*1220*/  BSYNC.RECONVERGENT B2 ;  /* 0x0000000000027941 */ /* 0x000fea0003800200 */
.L_x_130:
[----:B------:R-:W-:-:S13]  /*1230*/  R2UR UR6, R4 ;  /* 0x00000000040672ca */ /* 0x000fda00000e0000 */
[----:B------:R-:W-:Y:S05]  /*1240*/  BRA.DIV UR6, `(.L_x_132) ;  /* 0x0000001e06b87947 */ /* 0x000fea000b800000 */
[----:B-----5:R3:W4:Y:S02]  /*1250*/  SHFL.IDX PT, R0, R0, R5, 0x1f ;  /* 0x00001f0500007589 */ /* 0x02072400000e0000 */
.L_x_185:
[----:B----4-:R-:W-:Y:S02]  /*1260*/  FSETP.NAN.AND P0, PT, |R0|, |R0|, PT ;  /* 0x400000000000720b */ /* 0x010fe40003f08200 */
[----:B0-----:R-:W-:-:S11]  /*1270*/  MOV R7, 0x7fc00000 ;  /* 0x7fc0000000077802 */ /* 0x001fd60000000f00 */
[----:B------:R-:W-:Y:S05]  /*1280*/  @P0 BRA `(.L_x_133) ;  /* 0x0000000000a00947 */ /* 0x000fea0003800000 */
[----:B------:R-:W-:Y:S01]  /*1290*/  FADD R0, -R15, R0 ;  /* 0x000000000f007221 */ /* 0x000fe20000000100 */
[----:B------:R-:W-:Y:S01]  /*12a0*/  BSSY.RECONVERGENT B4, `(.L_x_133) ;  /* 0x0000026000047945 */ /* 0x000fe20003800200 */
[----:B------:R-:W-:Y:S02]  /*12b0*/  IMAD.MOV.U32 R7, RZ, RZ, RZ ;  /* 0x000000ffff077224 */ /* 0x000fe400078e00ff */
[----:B------:R-:W-:-:S04]  /*12c0*/  FFMA R0, R18, R0, R15 ;  /* 0x0000000012007223 */ /* 0x000fc8000000000f */
[-C--:B-12---:R-:W-:Y:S01]  /*12d0*/  FFMA R3, -R16, R0.reuse, R15 ;  /* 0x0000000010037223 */ /* 0x086fe2000000010f */
[----:B------:R-:W-:-:S03]  /*12e0*/  MOV R15, R0 ;  /* 0x00000000000f7202 */ /* 0x000fc60000000f00 */
[----:B---3--:R-:W-:-:S04]  /*12f0*/  FFMA R5, R16, R14, R3 ;  /* 0x0000000e10057223 */ /* 0x008fc80000000003 */
[-C--:B------:R-:W-:Y:S01]  /*1300*/  FFMA R2, -R16, R5.reuse, R14 ;  /* 0x0000000510027223 */ /* 0x080fe2000000010e */
[----:B------:R-:W-:Y:S01]  /*1310*/  FADD R4, R0, -R5 ;  /* 0x8000000500047221 */ /* 0x000fe20000000000 */
[----:B------:R-:W-:Y:S02]  /*1320*/  MOV R14, R5 ;  /* 0x00000005000e7202 */ /* 0x000fe40000000f00 */
[----:B------:R-:W-:-:S04]  /*1330*/  FFMA R2, R16, R13, R2 ;  /* 0x0000000d10027223 */ /* 0x000fc80000000002 */
[CC--:B------:R-:W-:Y:S01]  /*1340*/  FFMA R3, -R16.reuse, R2.reuse, R13 ;  /* 0x0000000210037223 */ /* 0x0c0fe2000000010d */
        /* <DEDUP_REMOVED lines=24> */
[----:B------:R-:W-:Y:S05]  /*14d0*/  CALL.REL.NOINC `($__internal_1_$__cuda_sm3x_div_rn_noftz_f32_slowpath) ;  /* 0x0000002000087944 */ /* 0x000fea0003c00000 */
[----:B------:R-:W-:-:S07]  /*14e0*/  IMAD.MOV.U32 R7, RZ, RZ, R25 ;  /* 0x000000ffff077224 */ /* 0x000fce00078e0019 */
.L_x_135:
[----:B------:R-:W-:Y:S05]  /*14f0*/  BSYNC.RECONVERGENT B5 ;  /* 0x0000000000057941 */ /* 0x000fea0003800200 */
.L_x_134:
[----:B------:R-:W-:Y:S05]  /*1500*/  BSYNC.RECONVERGENT B4 ;  /* 0x0000000000047941 */ /* 0x000fea0003800200 */
.L_x_133:
[----:B---3--:R-:W0:Y:S01]  /*1510*/  LDC.64 R4, c[0x0][0x3a0] ;  /* 0x0000e800ff047b82 */ /* 0x008e220000000a00 */
[----:B-12---:R-:W-:Y:S01]  /*1520*/  IADD3 R3, PT, PT, R17, UR14, RZ ;  /* 0x0000000e11037c10 */ /* 0x006fe2000fffe0ff */
[----:B------:R-:W1:Y:S01]  /*1530*/  LDCU UR6, c[0x0][0x394] ;  /* 0x00007280ff0677ac */ /* 0x000e620008000800 */
[----:B------:R-:W-:Y:S02]  /*1540*/  UISETP.NE.AND UP1, UPT, UR10, 0x1, UPT ;  /* 0x000000010a00788c */ /* 0x000fe4000bf25270 */
[----:B-1----:R-:W-:Y:S01]  /*1550*/  UIADD3 UR6, UPT, UPT, UR6, 0x4, URZ ;  /* 0x0000000406067890 */ /* 0x002fe2000fffe0ff */
[----:B0-----:R-:W-:-:S05]  /*1560*/  IMAD.WIDE R4, R3, 0x4, R4 ;  /* 0x0000000403047825 */ /* 0x001fca00078e0204 */
[----:B------:R-:W-:Y:S01]  /*1570*/  MOV R22, UR6 ;  /* 0x0000000600167c02 */ /* 0x000fe20008000f00 */
[----:B------:R3:W-:Y:S01]  /*1580*/  STG.E desc[UR12][R4.64], R7 ;  /* 0x0000000704007986 */ /* 0x0007e2000c10190c */
[----:B------:R-:W-:Y:S05]  /*1590*/  BRA.U !UP1, `(.L_x_129) ;  /* 0x0000000509f07547 */ /* 0x000fea000b800000 */
[----:B------:R-:W-:Y:S01]  /*15a0*/  VOTE.ANY R6, PT, PT ;  /* 0x0000000000067806 */ /* 0x000fe200038e0100 */
[----:B------:R-:W-:Y:S03]  /*15b0*/  BSSY.RECONVERGENT B2, `(.L_x_136) ;  /* 0x0000009000027945 */ /* 0x000fe60003800200 */
[----:B------:R-:W3:Y:S08]  /*15c0*/  BREV R0, R6 ;  /* 0x0000000600007301 */ /* 0x000ef00000000000 */
[----:B---3--:R0:W1:Y:S02]  /*15d0*/  FLO.U32.SH R7, R0 ;  /* 0x0000000000077300 */ /* 0x00806400000e0400 */
[----:B0-----:R-:W-:Y:S01]  /*15e0*/  HFMA2 R0, -RZ, RZ, 0, 0 ;  /* 0x00000000ff007431 */ /* 0x001fe200000001ff */
[----:B-1----:R-:W-:-:S13]  /*15f0*/  ISETP.NE.AND P0, PT, R20, R7, PT ;  /* 0x000000071400720c */ /* 0x002fda0003f05270 */
[----:B------:R-:W-:Y:S05]  /*1600*/  @P0 BRA `(.L_x_137) ;  /* 0x00000000000c0947 */ /* 0x000fea0003800000 */
[----:B------:R-:W-:Y:S01]  /*1610*/  IMAD.U32 R2, RZ, RZ, UR4 ;  /* 0x00000004ff027e24 */ /* 0x000fe2000f8e00ff */
[----:B------:R-:W-:-:S05]  /*1620*/  MOV R3, UR5 ;  /* 0x0000000500037c02 */ /* 0x000fca0008000f00 */
[----:B------:R0:W5:Y:S02]  /*1630*/  LDG.E.CONSTANT R0, desc[UR12][R2.64+0x10] ;  /* 0x0000100c02007981 */ /* 0x000164000c1e9900 */
.L_x_137:
[----:B------:R-:W-:Y:S05]  /*1640*/  BSYNC.RECONVERGENT B2 ;  /* 0x0000000000027941 */ /* 0x000fea0003800200 */
.L_x_136:
[----:B------:R-:W-:-:S13]  /*1650*/  R2UR UR6, R6 ;  /* 0x00000000060672ca */ /* 0x000fda00000e0000 */
[----:B------:R-:W-:Y:S05]  /*1660*/  BRA.DIV UR6, `(.L_x_138) ;  /* 0x0000001a06d47947 */ /* 0x000fea000b800000 */
[----:B-----5:R1:W2:Y:S02]  /*1670*/  SHFL.IDX PT, R0, R0, R7, 0x1f ;  /* 0x00001f0700007589 */ /* 0x0202a400000e0000 */
.L_x_188:
[----:B--2---:R-:W-:Y:S02]  /*1680*/  FSETP.NAN.AND P0, PT, |R0|, |R0|, PT ;  /* 0x400000000000720b */ /* 0x004fe40003f08200 */
[----:B-1----:R-:W-:-:S11]  /*1690*/  MOV R7, 0x7fc00000 ;  /* 0x7fc0000000077802 */ /* 0x002fd60000000f00 */
[----:B------:R-:W-:Y:S05]  /*16a0*/  @P0 BRA `(.L_x_139) ;  /* 0x0000000000a00947 */ /* 0x000fea0003800000 */
[----:B------:R-:W-:Y:S01]  /*16b0*/  FADD R0, -R15, R0 ;  /* 0x000000000f007221 */ /* 0x000fe20000000100 */
[----:B------:R-:W-:Y:S01]  /*16c0*/  BSSY.RECONVERGENT B4, `(.L_x_139) ;  /* 0x0000026000047945 */ /* 0x000fe20003800200 */
[----:B------:R-:W-:Y:S02]  /*16d0*/  HFMA2 R7, -RZ, RZ, 0, 0 ;  /* 0x00000000ff077431 */ /* 0x000fe400000001ff */
[----:B------:R-:W-:-:S04]  /*16e0*/  FFMA R0, R18, R0, R15 ;  /* 0x0000000012007223 */ /* 0x000fc8000000000f */
[----:B0-----:R-:W-:Y:S01]  /*16f0*/  FFMA R3, -R16, R0, R15 ;  /* 0x0000000010037223 */ /* 0x001fe2000000010f */
[----:B------:R-:W-:-:S03]  /*1700*/  IMAD.MOV.U32 R15, RZ, RZ, R0 ;  /* 0x000000ffff0f7224 */ /* 0x000fc600078e0000 */
[----:B------:R-:W-:-:S04]  /*1710*/  FFMA R9, R16, R14, R3 ;  /* 0x0000000e10097223 */ /* 0x000fc80000000003 */
        /* <DEDUP_REMOVED lines=30> */
[----:B------:R-:W-:-:S07]  /*1900*/  MOV R7, R25 ;  /* 0x0000001900077202 */ /* 0x000fce0000000f00 */
.L_x_141:
[----:B------:R-:W-:Y:S05]  /*1910*/  BSYNC.RECONVERGENT B5 ;  /* 0x0000000000057941 */ /* 0x000fea0003800200 */
.L_x_140:
[----:B------:R-:W-:Y:S05]  /*1920*/  BSYNC.RECONVERGENT B4 ;  /* 0x0000000000047941 */ /* 0x000fea0003800200 */
.L_x_139:
[----:B------:R-:W1:Y:S01]  /*1930*/  LDCU UR6, c[0x0][0x394] ;  /* 0x00007280ff0677ac */ /* 0x000e620008000800 */
[----:B------:R4:W-:Y:S01]  /*1940*/  STG.E desc[UR12][R4.64+0x4], R7 ;  /* 0x0000040704007986 */ /* 0x0009e2000c10190c */
[----:B------:R-:W-:Y:S02]  /*1950*/  UISETP.NE.AND UP1, UPT, UR10, 0x2, UPT ;  /* 0x000000020a00788c */ /* 0x000fe4000bf25270 */
[----:B-1----:R-:W-:-:S06]  /*1960*/  UIADD3 UR6, UPT, UPT, UR6, 0x5, URZ ;  /* 0x0000000506067890 */ /* 0x002fcc000fffe0ff */
[----:B------:R-:W-:Y:S01]  /*1970*/  IMAD.U32 R22, RZ, RZ, UR6 ;  /* 0x00000006ff167e24 */ /* 0x000fe2000f8e00ff */
[----:B----4-:R-:W-:Y:S06]  /*1980*/  BRA.U !UP1, `(.L_x_129) ;  /* 0x0000000109f47547 */ /* 0x010fec000b800000 */
[----:B------:R-:W-:Y:S01]  /*1990*/  VOTE.ANY R6, PT, PT ;  /* 0x0000000000067806 */ /* 0x000fe200038e0100 */
[----:B------:R-:W-:Y:S03]  /*19a0*/  BSSY.RECONVERGENT B2, `(.L_x_142) ;  /* 0x0000009000027945 */ /* 0x000fe60003800200 */
[----:B------:R-:W1:Y:S08]  /*19b0*/  BREV R0, R6 ;  /* 0x0000000600007301 */ /* 0x000e700000000000 */
[----:B-1----:R1:W2:Y:S02]  /*19c0*/  FLO.U32.SH R7, R0 ;  /* 0x0000000000077300 */ /* 0x0022a400000e0400 */
[----:B-1----:R-:W-:Y:S01]  /*19d0*/  HFMA2 R0, -RZ, RZ, 0, 0 ;  /* 0x00000000ff007431 */ /* 0x002fe200000001ff */
[----:B--2---:R-:W-:-:S13]  /*19e0*/  ISETP.NE.AND P0, PT, R20, R7, PT ;  /* 0x000000071400720c */ /* 0x004fda0003f05270 */
[----:B------:R-:W-:Y:S05]  /*19f0*/  @P0 BRA `(.L_x_143) ;  /* 0x00000000000c0947 */ /* 0x000fea0003800000 */
[----:B0-----:R-:W-:Y:S02]  /*1a00*/  MOV R2, UR4 ;  /* 0x0000000400027c02 */ /* 0x001fe40008000f00 */
[----:B------:R-:W-:-:S05]  /*1a10*/  MOV R3, UR5 ;  /* 0x0000000500037c02 */ /* 0x000fca0008000f00 */
[----:B------:R1:W5:Y:S02]  /*1a20*/  LDG.E.CONSTANT R0, desc[UR12][R2.64+0x14] ;  /* 0x0000140c02007981 */ /* 0x000364000c1e9900 */
.L_x_143:
[----:B------:R-:W-:Y:S05]  /*1a30*/  BSYNC.RECONVERGENT B2 ;  /* 0x0000000000027941 */ /* 0x000fea0003800200 */
.L_x_142:
[----:B------:R-:W-:-:S13]  /*1a40*/  R2UR UR6, R6 ;  /* 0x00000000060672ca */ /* 0x000fda00000e0000 */
[----:B------:R-:W-:Y:S05]  /*1a50*/  BRA.DIV UR6, `(.L_x_144) ;  /* 0x0000001606fc7947 */ /* 0x000fea000b800000 */
[----:B-----5:R2:W3:Y:S02]  /*1a60*/  SHFL.IDX PT, R0, R0, R7, 0x1f ;  /* 0x00001f0700007589 */ /* 0x0204e400000e0000 */
.L_x_191:
[----:B---3--:R-:W-:Y:S02]  /*1a70*/  FSETP.NAN.AND P0, PT, |R0|, |R0|, PT ;  /* 0x400000000000720b */ /* 0x008fe40003f08200 */
[----:B--2---:R-:W-:-:S11]  /*1a80*/  MOV R7, 0x7fc00000 ;  /* 0x7fc0000000077802 */ /* 0x004fd60000000f00 */
[----:B------:R-:W-:Y:S05]  /*1a90*/  @P0 BRA `(.L_x_145) ;  /* 0x0000000000a00947 */ /* 0x000fea0003800000 */
[----:B------:R-:W-:Y:S01]  /*1aa0*/  FADD R0, -R15, R0 ;  /* 0x000000000f007221 */ /* 0x000fe20000000100 */
[----:B------:R-:W-:Y:S01]  /*1ab0*/  BSSY.RECONVERGENT B4, `(.L_x_145) ;  /* 0x0000026000047945 */ /* 0x000fe20003800200 */
[----:B------:R-:W-:Y:S02]  /*1ac0*/  IMAD.MOV.U32 R7, RZ, RZ, RZ ;  /* 0x000000ffff077224 */ /* 0x000fe400078e00ff */
[----:B------:R-:W-:-:S04]  /*1ad0*/  FFMA R0, R18, R0, R15 ;  /* 0x0000000012007223 */ /* 0x000fc8000000000f */
[-C--:B01----:R-:W-:Y:S01]  /*1ae0*/  FFMA R3, -R16, R0.reuse, R15 ;  /* 0x0000000010037223 */ /* 0x083fe2000000010f */
[----:B------:R-:W-:-:S03]  /*1af0*/  MOV R15, R0 ;  /* 0x00000000000f7202 */ /* 0x000fc60000000f00 */
        /* <DEDUP_REMOVED lines=32> */
.L_x_147:
[----:B------:R-:W-:Y:S05]  /*1d00*/  BSYNC.RECONVERGENT B5 ;  /* 0x0000000000057941 */ /* 0x000fea0003800200 */
.L_x_146:
[----:B------:R-:W-:Y:S05]  /*1d10*/  BSYNC.RECONVERGENT B4 ;  /* 0x0000000000047941 */ /* 0x000fea0003800200 */
.L_x_145:
[----:B------:R-:W2:Y:S01]  /*1d20*/  LDCU UR6, c[0x0][0x394] ;  /* 0x00007280ff0677ac */ /* 0x000ea20008000800 */
[----:B------:R4:W-:Y:S01]  /*1d30*/  STG.E desc[UR12][R4.64+0x8], R7 ;  /* 0x0000080704007986 */ /* 0x0009e2000c10190c */
[----:B--2---:R-:W-:-:S06]  /*1d40*/  UIADD3 UR6, UPT, UPT, UR6, 0x6, URZ ;  /* 0x0000000606067890 */ /* 0x004fcc000fffe0ff */
[----:B----4-:R-:W-:-:S07]  /*1d50*/  IMAD.U32 R22, RZ, RZ, UR6 ;  /* 0x00000006ff167e24 */ /* 0x010fce000f8e00ff */
.L_x_129:
[----:B--23--:R-:W2:Y:S01]  /*1d60*/  LDC.64 R4, c[0x0][0x3a0] ;  /* 0x0000e800ff047b82 */ /* 0x00cea20000000a00 */
[----:B------:R-:W-:-:S07]  /*1d70*/  UISETP.GE.U32.AND UP1, UPT, UR8, 0x3, UPT ;  /* 0x000000030800788c */ /* 0x000fce000bf26070 */
[----:B0-----:R-:W0:Y:S02]  /*1d80*/  LDC.64 R6, c[0x0][0x380] ;  /* 0x0000e000ff067b82 */ /* 0x001e240000000a00 */
[----:B------:R-:W-:Y:S05]  /*1d90*/  BRA.U !UP1, `(.L_x_104) ;  /* 0x0000001109707547 */ /* 0x000fea000b800000 */
.L_x_170:
[----:B------:R-:W-:Y:S01]  /*1da0*/  VOTE.ANY R10, PT, PT ;  /* 0x00000000000a7806 */ /* 0x000fe200038e0100 */
[----:B------:R-:W-:Y:S01]  /*1db0*/  BSSY.RECONVERGENT B2, `(.L_x_148) ;  /* 0x0000008000027945 */ /* 0x000fe20003800200 */
[----:B-12---:R-:W-:Y:S02]  /*1dc0*/  HFMA2 R3, -RZ, RZ, 0, 0 ;  /* 0x00000000ff037431 */ /* 0x006fe400000001ff */
[----:B0-----:R-:W-:Y:S01]  /*1dd0*/  IMAD.WIDE.U32 R8, R22, 0x4, R6 ;  /* 0x0000000416087825 */ /* 0x001fe200078e0006 */
[----:B------:R-:W0:Y:S08]  /*1de0*/  BREV R0, R10 ;  /* 0x0000000a00007301 */ /* 0x000e300000000000 */
[----:B0---4-:R-:W0:Y:S02]  /*1df0*/  FLO.U32.SH R2, R0 ;  /* 0x0000000000027300 */ /* 0x011e2400000e0400 */
[----:B0-----:R-:W-:-:S13]  /*1e00*/  ISETP.NE.AND P0, PT, R20, R2, PT ;  /* 0x000000021400720c */ /* 0x001fda0003f05270 */
[----:B------:R-:W-:Y:S05]  /*1e10*/  @P0 BRA `(.L_x_149) ;  /* 0x0000000000040947 */ /* 0x000fea0003800000 */
[----:B------:R0:W5:Y:S02]  /*1e20*/  LDG.E.CONSTANT R3, desc[UR12][R8.64] ;  /* 0x0000000c08037981 */ /* 0x000164000c1e9900 */
.L_x_149:
[----:B------:R-:W-:Y:S05]  /*1e30*/  BSYNC.RECONVERGENT B2 ;  /* 0x0000000000027941 */ /* 0x000fea0003800200 */
.L_x_148:
[----:B------:R-:W-:-:S13]  /*1e40*/  R2UR UR6, R10 ;  /* 0x000000000a0672ca */ /* 0x000fda00000e0000 */
[----:B------:R-:W-:Y:S05]  /*1e50*/  BRA.DIV UR6, `(.L_x_150) ;  /* 0x0000001606207947 */ /* 0x000fea000b800000 */
[----:B-----5:R1:W3:Y:S02]  /*1e60*/  SHFL.IDX PT, R2, R3, R2, 0x1f ;  /* 0x00001f0203027589 */ /* 0x0202e400000e0000 */
.L_x_194:
[----:B---3--:R-:W-:Y:S02]  /*1e70*/  FSETP.NAN.AND P0, PT, |R2|, |R2|, PT ;  /* 0x400000020200720b */ /* 0x008fe40003f08200 */
[----:B------:R-:W-:-:S11]  /*1e80*/  MOV R23, 0x7fc00000 ;  /* 0x7fc0000000177802 */ /* 0x000fd60000000f00 */
[----:B------:R-:W-:Y:S05]  /*1e90*/  @P0 BRA `(.L_x_151) ;  /* 0x0000000000a00947 */ /* 0x000fea0003800000 */
[----:B------:R-:W-:Y:S01]  /*1ea0*/  FADD R2, -R15, R2 ;  /* 0x000000020f027221 */ /* 0x000fe20000000100 */
[----:B------:R-:W-:Y:S01]  /*1eb0*/  BSSY.RECONVERGENT B4, `(.L_x_151) ;  /* 0x0000026000047945 */ /* 0x000fe20003800200 */
[----:B------:R-:W-:Y:S02]  /*1ec0*/  HFMA2 R23, -RZ, RZ, 0, 0 ;  /* 0x00000000ff177431 */ /* 0x000fe400000001ff */
[----:B------:R-:W-:-:S04]  /*1ed0*/  FFMA R10, R18, R2, R15 ;  /* 0x00000002120a7223 */ /* 0x000fc8000000000f */
[-C--:B-1----:R-:W-:Y:S01]  /*1ee0*/  FFMA R3, -R16, R10.reuse, R15 ;  /* 0x0000000a10037223 */ /* 0x082fe2000000010f */
[----:B------:R-:W-:-:S03]  /*1ef0*/  MOV R15, R10 ;  /* 0x0000000a000f7202 */ /* 0x000fc60000000f00 */
[----:B------:R-:W-:-:S04]  /*1f00*/  FFMA R11, R16, R14, R3 ;  /* 0x0000000e100b7223 */ /* 0x000fc80000000003 */
[----:B------:R-:W-:Y:S01]  /*1f10*/  FFMA R0, -R16, R11, R14 ;  /* 0x0000000b10007223 */ /* 0x000fe2000000010e */
[--C-:B------:R-:W-:Y:S01]  /*1f20*/  FADD R25, R10, -R11.reuse ;  /* 0x8000000b0a197221 */ /* 0x100fe20000000000 */
[----:B------:R-:W-:Y:S02]  /*1f30*/  IMAD.MOV.U32 R14, RZ, RZ, R11 ;  /* 0x000000ffff0e7224 */ /* 0x000fe400078e000b */
        /* <DEDUP_REMOVED lines=11> */
[----:B------:R-:W1:Y:S01]  /*1ff0*/  MUFU.RCP R10, R3 ;  /* 0x00000003000a7308 */ /* 0x000e620000001000 */
[----:B------:R-:W-:Y:S02]  /*2000*/  BSSY.RECONVERGENT B5, `(.L_x_152) ;  /* 0x0000010000057945 */ /* 0x000fe40003800200 */
[----:B------:R-:W-:-:S04]  /*2010*/  FADD R11, R2, R11 ;  /* 0x0000000b020b7221 */ /* 0x000fc80000000000 */
[----:B------:R-:W-:-:S04]  /*2020*/  FADD R11, |R2|, R11 ;  /* 0x0000000b020b7221 */ /* 0x000fc80000000200 */
[----:B------:R-:W-:-:S04]  /*2030*/  FADD R11, R0, R11 ;  /* 0x0000000b000b7221 */ /* 0x000fc80000000000 */
[----:B------:R-:W-:Y:S01]  /*2040*/  FADD R0, |R0|, R11 ;  /* 0x0000000b00007221 */ /* 0x000fe20000000200 */
[----:B-1----:R-:W-:-:S03]  /*2050*/  FFMA R11, -R3, R10, 1 ;  /* 0x3f800000030b7423 */ /* 0x002fc6000000010a */
[----:B------:R-:W-:Y:S01]  /*2060*/  FMUL R0, R0, 0.5 ;  /* 0x3f00000000007820 */ /* 0x000fe20000400000 */
[----:B------:R-:W-:-:S03]  /*2070*/  FFMA R11, R10, R11, R10 ;  /* 0x0000000b0a0b7223 */ /* 0x000fc6000000000a */
[----:B------:R-:W1:Y:S01]  /*2080*/  FCHK P0, R0, R3 ;  /* 0x0000000300007302 */ /* 0x000e620000000000 */
[----:B------:R-:W-:-:S04]  /*2090*/  FFMA R2, R0, R11, RZ ;  /* 0x0000000b00027223 */ /* 0x000fc800000000ff */
[----:B------:R-:W-:-:S04]  /*20a0*/  FFMA R10, -R3, R2, R0 ;  /* 0x00000002030a7223 */ /* 0x000fc80000000100 */
[----:B------:R-:W-:Y:S01]  /*20b0*/  FFMA R23, R11, R10, R2 ;  /* 0x0000000a0b177223 */ /* 0x000fe20000000002 */
[----:B-1----:R-:W-:Y:S06]  /*20c0*/  @!P0 BRA `(.L_x_153) ;  /* 0x00000000000c8947 */ /* 0x002fec0003800000 */
[----:B------:R-:W-:-:S07]  /*20d0*/  MOV R23, 0x20f0 ;  /* 0x000020f000177802 */ /* 0x000fce0000000f00 */
[----:B0-2---:R-:W-:Y:S05]  /*20e0*/  CALL.REL.NOINC `($__internal_1_$__cuda_sm3x_div_rn_noftz_f32_slowpath) ;  /* 0x0000001400047944 */ /* 0x005fea0003c00000 */
[----:B------:R-:W-:-:S07]  /*20f0*/  MOV R23, R25 ;  /* 0x0000001900177202 */ /* 0x000fce0000000f00 */
.L_x_153:
[----:B------:R-:W-:Y:S05]  /*2100*/  BSYNC.RECONVERGENT B5 ;  /* 0x0000000000057941 */ /* 0x000fea0003800200 */
.L_x_152:
[----:B------:R-:W-:Y:S05]  /*2110*/  BSYNC.RECONVERGENT B4 ;  /* 0x0000000000047941 */ /* 0x000fea0003800200 */
.L_x_151:
[----:B------:R-:W-:Y:S01]  /*2120*/  VOTE.ANY R24, PT, PT ;  /* 0x0000000000187806 */ /* 0x000fe200038e0100 */
[----:B-1----:R-:W-:-:S03]  /*2130*/  HFMA2 R3, -RZ, RZ, 0, 0 ;  /* 0x00000000ff037431 */ /* 0x002fc600000001ff */
[----:B------:R-:W1:Y:S08]  /*2140*/  BREV R0, R24 ;  /* 0x0000001800007301 */ /* 0x000e700000000000 */
[----:B-1----:R-:W1:Y:S02]  /*2150*/  FLO.U32.SH R2, R0 ;  /* 0x0000000000027300 */ /* 0x002e6400000e0400 */
[----:B-1----:R-:W-:-:S13]  /*2160*/  ISETP.NE.AND P0, PT, R20, R2, PT ;  /* 0x000000021400720c */ /* 0x002fda0003f05270 */
[----:B------:R1:W5:Y:S01]  /*2170*/  @!P0 LDG.E.CONSTANT R3, desc[UR12][R8.64+0x4] ;  /* 0x0000040c08038981 */ /* 0x000362000c1e9900 */
[----:B------:R-:W-:Y:S02]  /*2180*/  IADD3 R11, PT, PT, R17, R22, RZ ;  /* 0x00000016110b7210 */ /* 0x000fe40007ffe0ff */
[----:B------:R-:W-:-:S03]  /*2190*/  R2UR UR6, R24 ;  /* 0x00000000180672ca */ /* 0x000fc600000e0000 */
[----:B--2---:R-:W-:-:S05]  /*21a0*/  IMAD.WIDE R10, R11, 0x4, R4 ;  /* 0x000000040b0a7825 */ /* 0x004fca00078e0204 */
[----:B------:R1:W-:Y:S05]  /*21b0*/  STG.E desc[UR12][R10.64], R23 ;  /* 0x000000170a007986 */ /* 0x0003ea000c10190c */
[----:B------:R-:W-:Y:S05]  /*21c0*/  BRA.DIV UR6, `(.L_x_154) ;  /* 0x00000012066c7947 */ /* 0x000fea000b800000 */
[----:B-----5:R2:W3:Y:S02]  /*21d0*/  SHFL.IDX PT, R2, R3, R2, 0x1f ;  /* 0x00001f0203027589 */ /* 0x0204e400000e0000 */
.L_x_197:
[----:B---3--:R-:W-:Y:S01]  /*21e0*/  FSETP.NAN.AND P0, PT, |R2|, |R2|, PT ;  /* 0x400000020200720b */ /* 0x008fe20003f08200 */
[----:B------:R-:W-:-:S12]  /*21f0*/  IMAD.MOV.U32 R25, RZ, RZ, 0x7fc00000 ;  /* 0x7fc00000ff197424 */ /* 0x000fd800078e00ff */
[----:B------:R-:W-:Y:S05]  /*2200*/  @P0 BRA `(.L_x_155) ;  /* 0x00000000009c0947 */ /* 0x000fea0003800000 */
[----:B------:R-:W-:Y:S01]  /*2210*/  FADD R0, -R15, R2 ;  /* 0x000000020f007221 */ /* 0x000fe20000000100 */
[----:B------:R-:W-:Y:S01]  /*2220*/  BSSY.RECONVERGENT B4, `(.L_x_155) ;  /* 0x0000025000047945 */ /* 0x000fe20003800200 */
[----:B------:R-:W-:Y:S02]  /*2230*/  MOV R25, RZ ;  /* 0x000000ff00197202 */ /* 0x000fe40000000f00 */
[----:B------:R-:W-:-:S04]  /*2240*/  FFMA R0, R18, R0, R15 ;  /* 0x0000000012007223 */ /* 0x000fc8000000000f */
[-C--:B------:R-:W-:Y:S01]  /*2250*/  FFMA R27, -R16, R0.reuse, R15 ;  /* 0x00000000101b7223 */ /* 0x080fe2000000010f */
[----:B------:R-:W-:-:S03]  /*2260*/  MOV R15, R0 ;  /* 0x00000000000f7202 */ /* 0x000fc60000000f00 */
[----:B------:R-:W-:-:S04]  /*2270*/  FFMA R27, R16, R14, R27 ;  /* 0x0000000e101b7223 */ /* 0x000fc8000000001b */
[----:B------:R-:W-:Y:S01]  /*2280*/  FFMA R2, -R16, R27, R14 ;  /* 0x0000001b10027223 */ /* 0x000fe2000000010e */
[----:B------:R-:W-:-:S03]  /*2290*/  FADD R29, R0, -R27 ;  /* 0x8000001b001d7221 */ /* 0x000fc60000000000 */
[----:B------:R-:W-:-:S04]  /*22a0*/  FFMA R24, R16, R13, R2 ;  /* 0x0000000d10187223 */ /* 0x000fc80000000002 */
[CC--:B--2---:R-:W-:Y:S01]  /*22b0*/  FFMA R3, -R16.reuse, R24.reuse, R13 ;  /* 0x0000001810037223 */ /* 0x0c4fe2000000010d */
[----:B------:R-:W-:Y:S01]  /*22c0*/  FADD R2, R27, -R24 ;  /* 0x800000181b027221 */ /* 0x000fe20000000000 */
[----:B------:R-:W-:Y:S02]  /*22d0*/  MOV R13, R24 ;  /* 0x00000018000d7202 */ /* 0x000fe40000000f00 */
[----:B------:R-:W-:Y:S01]  /*22e0*/  FFMA R12, R16, R12, R3 ;  /* 0x0000000c100c7223 */ /* 0x000fe20000000003 */
[----:B------:R-:W-:-:S03]  /*22f0*/  FADD R14, |R29|, |R2| ;  /* 0x400000021d0e7221 */ /* 0x000fc60000000200 */
[----:B-1----:R-:W-:-:S04]  /*2300*/  FADD R23, R24, -R12 ;  /* 0x8000000c18177221 */ /* 0x002fc80000000000 */
[----:B------:R-:W-:Y:S01]  /*2310*/  FADD R3, |R23|, R14 ;  /* 0x0000000e17037221 */ /* 0x000fe20000000200 */
[----:B------:R-:W-:-:S04]  /*2320*/  MOV R14, R27 ;  /* 0x0000001b000e7202 */ /* 0x000fc80000000f00 */
        /* <DEDUP_REMOVED lines=18> */
[----:B0-----:R-:W-:Y:S05]  /*2450*/  CALL.REL.NOINC `($__internal_1_$__cuda_sm3x_div_rn_noftz_f32_slowpath) ;  /* 0x0000001000287944 */ /* 0x001fea0003c00000 */
.L_x_157:
[----:B------:R-:W-:Y:S05]  /*2460*/  BSYNC.RECONVERGENT B5 ;  /* 0x0000000000057941 */ /* 0x000fea0003800200 */
.L_x_156:
[----:B------:R-:W-:Y:S05]  /*2470*/  BSYNC.RECONVERGENT B4 ;  /* 0x0000000000047941 */ /* 0x000fea0003800200 */
.L_x_155:
[----:B-1----:R-:W-:Y:S01]  /*2480*/  VOTE.ANY R23, PT, PT ;  /* 0x0000000000177806 */ /* 0x002fe200038e0100 */
[----:B------:R1:W-:Y:S01]  /*2490*/  STG.E desc[UR12][R10.64+0x4], R25 ;  /* 0x000004190a007986 */ /* 0x0003e2000c10190c */
[----:B------:R-:W-:Y:S02]  /*24a0*/  BSSY.RECONVERGENT B2, `(.L_x_158) ;  /* 0x0000007000027945 */ /* 0x000fe40003800200 */
[----:B------:R-:W3:Y:S08]  /*24b0*/  BREV R0, R23 ;  /* 0x0000001700007301 */ /* 0x000ef00000000000 */
[----:B---3--:R3:W4:Y:S02]  /*24c0*/  FLO.U32.SH R2, R0 ;  /* 0x0000000000027300 */ /* 0x00872400000e0400 */
[----:B---3--:R-:W-:Y:S01]  /*24d0*/  IMAD.MOV.U32 R0, RZ, RZ, RZ ;  /* 0x000000ffff007224 */ /* 0x008fe200078e00ff */
[----:B----4-:R-:W-:-:S13]  /*24e0*/  ISETP.NE.AND P0, PT, R20, R2, PT ;  /* 0x000000021400720c */ /* 0x010fda0003f05270 */
[----:B-1----:R-:W-:Y:S05]  /*24f0*/  @P0 BRA `(.L_x_159) ;  /* 0x0000000000040947 */ /* 0x002fea0003800000 */
[----:B------:R1:W5:Y:S02]  /*2500*/  LDG.E.CONSTANT R0, desc[UR12][R8.64+0x8] ;  /* 0x0000080c08007981 */ /* 0x000364000c1e9900 */
.L_x_159:
[----:B------:R-:W-:Y:S05]  /*2510*/  BSYNC.RECONVERGENT B2 ;  /* 0x0000000000027941 */ /* 0x000fea0003800200 */
.L_x_158:
[----:B------:R-:W-:-:S13]  /*2520*/  R2UR UR6, R23 ;  /* 0x00000000170672ca */ /* 0x000fda00000e0000 */
[----:B------:R-:W-:Y:S05]  /*2530*/  BRA.DIV UR6, `(.L_x_160) ;  /* 0x0000000e06b87947 */ /* 0x000fea000b800000 */
[----:B-----5:R3:W4:Y:S02]  /*2540*/  SHFL.IDX PT, R0, R0, R2, 0x1f ;  /* 0x00001f0200007589 */ /* 0x02072400000e0000 */
.L_x_200:
[----:B----4-:R-:W-:Y:S02]  /*2550*/  FSETP.NAN.AND P0, PT, |R0|, |R0|, PT ;  /* 0x400000000000720b */ /* 0x010fe40003f08200 */
[----:B------:R-:W-:-:S11]  /*2560*/  MOV R25, 0x7fc00000 ;  /* 0x7fc0000000197802 */ /* 0x000fd60000000f00 */
[----:B------:R-:W-:Y:S05]  /*2570*/  @P0 BRA `(.L_x_161) ;  /* 0x00000000009c0947 */ /* 0x000fea0003800000 */
[----:B------:R-:W-:Y:S01]  /*2580*/  FADD R0, -R15, R0 ;  /* 0x000000000f007221 */ /* 0x000fe20000000100 */
[----:B------:R-:W-:Y:S01]  /*2590*/  BSSY.RECONVERGENT B4, `(.L_x_161) ;  /* 0x0000025000047945 */ /* 0x000fe20003800200 */
[----:B------:R-:W-:Y:S02]  /*25a0*/  HFMA2 R25, -RZ, RZ, 0, 0 ;  /* 0x00000000ff197431 */ /* 0x000fe400000001ff */
[----:B------:R-:W-:-:S04]  /*25b0*/  FFMA R0, R18, R0, R15 ;  /* 0x0000000012007223 */ /* 0x000fc8000000000f */
[-C--:B------:R-:W-:Y:S01]  /*25c0*/  FFMA R27, -R16, R0.reuse, R15 ;  /* 0x00000000101b7223 */ /* 0x080fe2000000010f */
[----:B------:R-:W-:-:S03]  /*25d0*/  MOV R15, R0 ;  /* 0x00000000000f7202 */ /* 0x000fc60000000f00 */
[----:B------:R-:W-:-:S04]  /*25e0*/  FFMA R27, R16, R14, R27 ;  /* 0x0000000e101b7223 */ /* 0x000fc8000000001b */
[----:B---3--:R-:W-:Y:S01]  /*25f0*/  FFMA R2, -R16, R27, R14 ;  /* 0x0000001b10027223 */ /* 0x008fe2000000010e */
[----:B------:R-:W-:-:S03]  /*2600*/  FADD R29, R0, -R27 ;  /* 0x8000001b001d7221 */ /* 0x000fc60000000000 */
[----:B------:R-:W-:-:S04]  /*2610*/  FFMA R24, R16, R13, R2 ;  /* 0x0000000d10187223 */ /* 0x000fc80000000002 */
[C---:B--2---:R-:W-:Y:S01]  /*2620*/  FFMA R3, -R16.reuse, R24, R13 ;  /* 0x0000001810037223 */ /* 0x044fe2000000010d */
[--C-:B------:R-:W-:Y:S01]  /*2630*/  FADD R2, R27, -R24.reuse ;  /* 0x800000181b027221 */ /* 0x100fe20000000000 */
[----:B------:R-:W-:Y:S02]  /*2640*/  IMAD.MOV.U32 R13, RZ, RZ, R24 ;  /* 0x000000ffff0d7224 */ /* 0x000fe400078e0018 */
        /* <DEDUP_REMOVED lines=8> */
[----:B------:R-:W2:Y:S01]  /*26d0*/  MUFU.RCP R24, R3 ;  /* 0x0000000300187308 */ /* 0x000ea20000001000 */
[----:B------:R-:W-:Y:S02]  /*26e0*/  BSSY.RECONVERGENT B5, `(.L_x_162) ;  /* 0x000000f000057945 */ /* 0x000fe40003800200 */
[----:B------:R-:W-:-:S04]  /*26f0*/  FADD R25, R2, R25 ;  /* 0x0000001902197221 */ /* 0x000fc80000000000 */
[----:B------:R-:W-:-:S04]  /*2700*/  FADD R2, |R2|, R25 ;  /* 0x0000001902027221 */ /* 0x000fc80000000200 */
[----:B------:R-:W-:-:S04]  /*2710*/  FADD R2, R23, R2 ;  /* 0x0000000217027221 */ /* 0x000fc80000000000 */
[----:B------:R-:W-:Y:S01]  /*2720*/  FADD R0, |R23|, R2 ;  /* 0x0000000217007221 */ /* 0x000fe20000000200 */
[----:B--2---:R-:W-:-:S03]  /*2730*/  FFMA R23, -R3, R24, 1 ;  /* 0x3f80000003177423 */ /* 0x004fc60000000118 */
[----:B------:R-:W-:Y:S01]  /*2740*/  FMUL R0, R0, 0.5 ;  /* 0x3f00000000007820 */ /* 0x000fe20000400000 */
[----:B------:R-:W-:-:S03]  /*2750*/  FFMA R23, R24, R23, R24 ;  /* 0x0000001718177223 */ /* 0x000fc60000000018 */
[----:B------:R-:W2:Y:S01]  /*2760*/  FCHK P0, R0, R3 ;  /* 0x0000000300007302 */ /* 0x000ea20000000000 */
[----:B------:R-:W-:-:S04]  /*2770*/  FFMA R2, R0, R23, RZ ;  /* 0x0000001700027223 */ /* 0x000fc800000000ff */
[----:B------:R-:W-:-:S04]  /*2780*/  FFMA R24, -R3, R2, R0 ;  /* 0x0000000203187223 */ /* 0x000fc80000000100 */
[----:B------:R-:W-:Y:S01]  /*2790*/  FFMA R25, R23, R24, R2 ;  /* 0x0000001817197223 */ /* 0x000fe20000000002 */
[----:B--2---:R-:W-:Y:S06]  /*27a0*/  @!P0 BRA `(.L_x_163) ;  /* 0x0000000000088947 */ /* 0x004fec0003800000 */
[----:B------:R-:W-:-:S07]  /*27b0*/  MOV R23, 0x27d0 ;  /* 0x000027d000177802 */ /* 0x000fce0000000f00 */
[----:B01----:R-:W-:Y:S05]  /*27c0*/  CALL.REL.NOINC `($__internal_1_$__cuda_sm3x_div_rn_noftz_f32_slowpath) ;  /* 0x0000000c004c7944 */ /* 0x003fea0003c00000 */
.L_x_163:
[----:B------:R-:W-:Y:S05]  /*27d0*/  BSYNC.RECONVERGENT B5 ;  /* 0x0000000000057941 */ /* 0x000fea0003800200 */
.L_x_162:
[----:B------:R-:W-:Y:S05]  /*27e0*/  BSYNC.RECONVERGENT B4 ;  /* 0x0000000000047941 */ /* 0x000fea0003800200 */
.L_x_161:
[----:B------:R-:W-:Y:S01]  /*27f0*/  VOTE.ANY R23, PT, PT ;  /* 0x0000000000177806 */ /* 0x000fe200038e0100 */
[----:B------:R4:W-:Y:S01]  /*2800*/  STG.E desc[UR12][R10.64+0x8], R25 ;  /* 0x000008190a007986 */ /* 0x0009e2000c10190c */
[----:B------:R-:W-:Y:S02]  /*2810*/  BSSY.RECONVERGENT B2, `(.L_x_164) ;  /* 0x0000007000027945 */ /* 0x000fe40003800200 */
[----:B------:R-:W3:Y:S08]  /*2820*/  BREV R0, R23 ;  /* 0x0000001700007301 */ /* 0x000ef00000000000 */
[----:B---3--:R3:W5:Y:S02]  /*2830*/  FLO.U32.SH R2, R0 ;  /* 0x0000000000027300 */ /* 0x00876400000e0400 */
[----:B---3--:R-:W-:Y:S01]  /*2840*/  HFMA2 R0, -RZ, RZ, 0, 0 ;  /* 0x00000000ff007431 */ /* 0x008fe200000001ff */
[----:B-----5:R-:W-:-:S13]  /*2850*/  ISETP.NE.AND P0, PT, R20, R2, PT ;  /* 0x000000021400720c */ /* 0x020fda0003f05270 */
[----:B----4-:R-:W-:Y:S05]  /*2860*/  @P0 BRA `(.L_x_165) ;  /* 0x0000000000040947 */ /* 0x010fea0003800000 */
[----:B------:R3:W5:Y:S02]  /*2870*/  LDG.E.CONSTANT R0, desc[UR12][R8.64+0xc] ;  /* 0x00000c0c08007981 */ /* 0x000764000c1e9900 */
.L_x_165:
[----:B------:R-:W-:Y:S05]  /*2880*/  BSYNC.RECONVERGENT B2 ;  /* 0x0000000000027941 */ /* 0x000fea0003800200 */
.L_x_164:
[----:B------:R-:W-:-:S13]  /*2890*/  R2UR UR6, R23 ;  /* 0x00000000170672ca */ /* 0x000fda00000e0000 */
[----:B------:R-:W-:Y:S05]  /*28a0*/  BRA.DIV UR6, `(.L_x_166) ;  /* 0x0000000a06f87947 */ /* 0x000fea000b800000 */
[----:B-----5:R4:W0:Y:S02]  /*28b0*/  SHFL.IDX PT, R0, R0, R2, 0x1f ;  /* 0x00001f0200007589 */ /* 0x02082400000e0000 */
.L_x_203:
[----:B0-----:R-:W-:Y:S02]  /*28c0*/  FSETP.NAN.AND P0, PT, |R0|, |R0|, PT ;  /* 0x400000000000720b */ /* 0x001fe40003f08200 */
[----:B-1-3--:R-:W-:-:S11]  /*28d0*/  MOV R9, 0x7fc00000 ;  /* 0x7fc0000000097802 */ /* 0x00afd60000000f00 */
[----:B------:R-:W-:Y:S05]  /*28e0*/  @P0 BRA `(.L_x_167) ;  /* 0x0000000000a00947 */ /* 0x000fea0003800000 */
[----:B------:R-:W-:Y:S01]  /*28f0*/  FADD R0, -R15, R0 ;  /* 0x000000000f007221 */ /* 0x000fe20000000100 */
[----:B------:R-:W-:Y:S01]  /*2900*/  BSSY.RECONVERGENT B4, `(.L_x_167) ;  /* 0x0000026000047945 */ /* 0x000fe20003800200 */
[----:B------:R-:W-:Y:S02]  /*2910*/  HFMA2 R9, -RZ, RZ, 0, 0 ;  /* 0x00000000ff097431 */ /* 0x000fe400000001ff */
[----:B------:R-:W-:-:S04]  /*2920*/  FFMA R8, R18, R0, R15 ;  /* 0x0000000012087223 */ /* 0x000fc8000000000f */
[-C--:B--2---:R-:W-:Y:S01]  /*2930*/  FFMA R3, -R16, R8.reuse, R15 ;  /* 0x0000000810037223 */ /* 0x084fe2000000010f */
[----:B------:R-:W-:-:S03]  /*2940*/  MOV R15, R8 ;  /* 0x00000008000f7202 */ /* 0x000fc60000000f00 */
[----:B------:R-:W-:-:S04]  /*2950*/  FFMA R23, R16, R14, R3 ;  /* 0x0000000e10177223 */ /* 0x000fc80000000003 */
[----:B------:R-:W-:Y:S01]  /*2960*/  FFMA R0, -R16, R23, R14 ;  /* 0x0000001710007223 */ /* 0x000fe2000000010e */
[--C-:B------:R-:W-:Y:S01]  /*2970*/  FADD R25, R8, -R23.reuse ;  /* 0x8000001708197221 */ /* 0x100fe20000000000 */
[----:B------:R-:W-:Y:S02]  /*2980*/  IMAD.MOV.U32 R14, RZ, RZ, R23 ;  /* 0x000000ffff0e7224 */ /* 0x000fe400078e0017 */
[----:B------:R-:W-:-:S04]  /*2990*/  FFMA R24, R16, R13, R0 ;  /* 0x0000000d10187223 */ /* 0x000fc80000000000 */
[CC--:B------:R-:W-:Y:S01]  /*29a0*/  FFMA R3, -R16.reuse, R24.reuse, R13 ;  /* 0x0000001810037223 */ /* 0x0c0fe2000000010d */
[----:B----4-:R-:W-:Y:S01]  /*29b0*/  FADD R2, R23, -R24 ;  /* 0x8000001817027221 */ /* 0x010fe20000000000 */
        /* <DEDUP_REMOVED lines=25> */
.L_x_169:
[----:B------:R-:W-:Y:S05]  /*2b50*/  BSYNC.RECONVERGENT B5 ;  /* 0x0000000000057941 */ /* 0x000fea0003800200 */
.L_x_168:
[----:B------:R-:W-:Y:S05]  /*2b60*/  BSYNC.RECONVERGENT B4 ;  /* 0x0000000000047941 */ /* 0x000fea0003800200 */
.L_x_167:
[----:B------:R-:W0:Y:S01]  /*2b70*/  LDCU UR6, c[0x0][0x390] ;  /* 0x00007200ff0677ac */ /* 0x000e220008000800 */
[----:B------:R1:W-:Y:S01]  /*2b80*/  STG.E desc[UR12][R10.64+0xc], R9 ;  /* 0x00000c090a007986 */ /* 0x0003e2000c10190c */
[----:B------:R-:W-:-:S04]  /*2b90*/  IADD3 R22, PT, PT, R22, 0x4, RZ ;  /* 0x0000000416167810 */ /* 0x000fc80007ffe0ff */
[----:B0-----:R-:W-:-:S13]  /*2ba0*/  ISETP.NE.AND P0, PT, R22, UR6, PT ;  /* 0x0000000616007c0c */ /* 0x001fda000bf05270 */
[----:B-1----:R-:W-:Y:S05]  /*2bb0*/  @!P0 BRA `(.L_x_104) ;  /* 0x0000000000e88947 */ /* 0x002fea0003800000 */
[----:B------:R-:W-:Y:S05]  /*2bc0*/  BRA `(.L_x_170) ;  /* 0xfffffff000747947 */ /* 0x000fea000383ffff */
.L_x_116:
[----:B------:R-:W-:-:S13]  /*2bd0*/  ISETP.GE.AND P0, PT, R8, 0x1, PT ;  /* 0x000000010800780c */ /* 0x000fda0003f06270 */
[----:B------:R-:W-:Y:S05]  /*2be0*/  @!P0 BRA `(.L_x_104) ;  /* 0x0000000000dc8947 */ /* 0x000fea0003800000 */
[----:B------:R-:W-:Y:S01]  /*2bf0*/  ISETP.GE.U32.AND P0, PT, R8, 0x8, PT ;  /* 0x000000080800780c */ /* 0x000fe20003f06070 */
[----:B------:R-:W-:-:S12]  /*2c00*/  HFMA2 R6, -RZ, RZ, 0, 0 ;  /* 0x00000000ff067431 */ /* 0x000fd800000001ff */
[----:B------:R-:W-:Y:S05]  /*2c10*/  @!P0 BRA `(.L_x_171) ;  /* 0x0000000000548947 */ /* 0x000fea0003800000 */
[----:B------:R-:W0:Y:S01]  /*2c20*/  LDC.64 R4, c[0x0][0x3a0] ;  /* 0x0000e800ff047b82 */ /* 0x000e220000000a00 */
[----:B------:R-:W-:Y:S01]  /*2c30*/  LOP3.LUT R19, R8, 0x7ffffff8, RZ, 0xc0, !PT ;  /* 0x7ffffff808137812 */ /* 0x000fe200078ec0ff */
[----:B------:R-:W-:Y:S01]  /*2c40*/  BSSY.RECONVERGENT B2, `(.L_x_172) ;  /* 0x0000011000027945 */ /* 0x000fe20003800200 */
[----:B------:R-:W-:Y:S01]  /*2c50*/  IMAD.MOV.U32 R7, RZ, RZ, R17 ;  /* 0x000000ffff077224 */ /* 0x000fe200078e0011 */
[----:B------:R-:W-:Y:S02]  /*2c60*/  MOV R9, 0x7fc00000 ;  /* 0x7fc0000000097802 */ /* 0x000fe40000000f00 */
[----:B------:R-:W-:-:S07]  /*2c70*/  IADD3 R6, PT, PT, -R19, RZ, RZ ;  /* 0x000000ff13067210 */ /* 0x000fce0007ffe1ff */
.L_x_173:
[C---:B01----:R-:W-:Y:S01]  /*2c80*/  IMAD.WIDE R2, R7.reuse, 0x4, R4 ;  /* 0x0000000407027825 */ /* 0x043fe200078e0204 */
[----:B------:R-:W-:Y:S02]  /*2c90*/  IADD3 R6, PT, PT, R6, 0x8, RZ ;  /* 0x0000000806067810 */ /* 0x000fe40007ffe0ff */
[----:B------:R-:W-:Y:S02]  /*2ca0*/  IADD3 R7, PT, PT, R7, 0x8, RZ ;  /* 0x0000000807077810 */ /* 0x000fe40007ffe0ff */
[----:B------:R1:W-:Y:S01]  /*2cb0*/  STG.E desc[UR12][R2.64], R9 ;  /* 0x0000000902007986 */ /* 0x0003e2000c10190c */
[----:B------:R-:W-:-:S03]  /*2cc0*/  ISETP.NE.AND P0, PT, R6, RZ, PT ;  /* 0x000000ff0600720c */ /* 0x000fc60003f05270 */
        /* <DEDUP_REMOVED lines=9> */
.L_x_172:
[----:B------:R-:W-:-:S07]  /*2d60*/  IMAD.MOV.U32 R6, RZ, RZ, R19 ;  /* 0x000000ffff067224 */ /* 0x000fce00078e0013 */
.L_x_171:
[----:B------:R-:W-:-:S09]  /*2d70*/  UISETP.NE.AND UP1, UPT, UR16, URZ, UPT ;  /* 0x000000ff1000728c */ /* 0x000fd2000bf25270 */
[----:B------:R-:W-:Y:S05]  /*2d80*/  BRA.U !UP1, `(.L_x_104) ;  /* 0x0000000109747547 */ /* 0x000fea000b800000 */
[----:B------:R-:W-:Y:S02]  /*2d90*/  UIADD3 UR6, UPT, UPT, UR16, -0x1, URZ ;  /* 0xffffffff10067890 */ /* 0x000fe4000fffe0ff */
[----:B------:R-:W-:Y:S02]  /*2da0*/  UISETP.NE.AND UP2, UPT, UR17, URZ, UPT ;  /* 0x000000ff1100728c */ /* 0x000fe4000bf45270 */
[----:B------:R-:W-:-:S09]  /*2db0*/  UISETP.GE.U32.AND UP1, UPT, UR6, 0x3, UPT ;  /* 0x000000030600788c */ /* 0x000fd2000bf26070 */
[----:B------:R-:W-:Y:S05]  /*2dc0*/  BRA.U !UP1, `(.L_x_174) ;  /* 0x0000000109247547 */ /* 0x000fea000b800000 */
[----:B-1----:R-:W0:Y:S01]  /*2dd0*/  LDC.64 R2, c[0x0][0x3a0] ;  /* 0x0000e800ff027b82 */ /* 0x002e220000000a00 */
[----:B------:R-:W-:Y:S02]  /*2de0*/  IADD3 R5, PT, PT, R17, R6, RZ ;  /* 0x0000000611057210 */ /* 0x000fe40007ffe0ff */
[----:B------:R-:W-:Y:S02]  /*2df0*/  MOV R7, 0x7fc00000 ;  /* 0x7fc0000000077802 */ /* 0x000fe40000000f00 */
[----:B------:R-:W-:Y:S01]  /*2e00*/  IADD3 R6, PT, PT, R6, 0x4, RZ ;  /* 0x0000000406067810 */ /* 0x000fe20007ffe0ff */
[----:B0-----:R-:W-:-:S05]  /*2e10*/  IMAD.WIDE R2, R5, 0x4, R2 ;  /* 0x0000000405027825 */ /* 0x001fca00078e0202 */
[----:B------:R0:W-:Y:S04]  /*2e20*/  STG.E desc[UR12][R2.64], R7 ;  /* 0x0000000702007986 */ /* 0x0001e8000c10190c */
[----:B------:R0:W-:Y:S04]  /*2e30*/  STG.E desc[UR12][R2.64+0x4], R7 ;  /* 0x0000040702007986 */ /* 0x0001e8000c10190c */
[----:B------:R0:W-:Y:S04]  /*2e40*/  STG.E desc[UR12][R2.64+0x8], R7 ;  /* 0x0000080702007986 */ /* 0x0001e8000c10190c */
[----:B------:R0:W-:Y:S02]  /*2e50*/  STG.E desc[UR12][R2.64+0xc], R7 ;  /* 0x00000c0702007986 */ /* 0x0001e4000c10190c */
.L_x_174:
[----:B------:R-:W-:Y:S05]  /*2e60*/  BRA.U !UP2, `(.L_x_104) ;  /* 0x000000010a3c7547 */ /* 0x000fea000b800000 */
[----:B------:R-:W-:Y:S02]  /*2e70*/  ISETP.NE.AND P1, PT, RZ, UR9, PT ;  /* 0x00000009ff007c0c */ /* 0x000fe4000bf25270 */
[----:B------:R-:W-:-:S11]  /*2e80*/  ISETP.NE.AND P0, PT, R0, RZ, PT ;  /* 0x000000ff0000720c */ /* 0x000fd60003f05270 */
[----:B------:R-:W2:Y:S02]  /*2e90*/  @P1 LDC.64 R4, c[0x0][0x3a0] ;  /* 0x0000e800ff041b82 */ /* 0x000ea40000000a00 */
        /* <DEDUP_REMOVED lines=8> */
.L_x_175:
[----:B01-3--:R-:W-:Y:S02]  /*2f20*/  @P1 IADD3 R3, PT, PT, R17, R6, RZ ;  /* 0x0000000611031210 */ /* 0x00bfe40007ffe0ff */
[----:B------:R-:W-:-:S03]  /*2f30*/  @P1 MOV R7, 0x7fc00000 ;  /* 0x7fc0000000071802 */ /* 0x000fc60000000f00 */
[----:B--2---:R-:W-:-:S05]  /*2f40*/  @P1 IMAD.WIDE R2, R3, 0x4, R4 ;  /* 0x0000000403021825 */ /* 0x004fca00078e0204 */
[----:B------:R0:W-:Y:S02]  /*2f50*/  @P1 STG.E desc[UR12][R2.64], R7 ;  /* 0x0000000702001986 */ /* 0x0001e4000c10190c */
.L_x_104:
[----:B------:R-:W-:Y:S05]  /*2f60*/  BSYNC B0 ;  /* 0x0000000000007941 */ /* 0x000fea0003800000 */
.L_x_102:
[----:B------:R-:W5:Y:S01]  /*2f70*/  LDCU UR6, c[0x0][0x360] ;  /* 0x00006c00ff0677ac */ /* 0x000f620008000800 */
[----:B------:R-:W5:Y:S01]  /*2f80*/  LDC R0, c[0x0][0x370] ;  /* 0x0000dc00ff007b82 */ /* 0x000f620000000800 */
[----:B------:R-:W1:Y:S01]  /*2f90*/  LDCU UR7, c[0x0][0x398] ;  /* 0x00007300ff0777ac */ /* 0x000e620008000800 */
[----:B-----5:R-:W-:-:S05]  /*2fa0*/  IMAD R21, R0, UR6, R21 ;  /* 0x0000000600157c24 */ /* 0x020fca000f8e0215 */
[----:B-1----:R-:W-:-:S13]  /*2fb0*/  ISETP.GE.AND P0, PT, R21, UR7, PT ;  /* 0x0000000715007c0c */ /* 0x002fda000bf06270 */
[----:B------:R-:W-:Y:S05]  /*2fc0*/  @!P0 BRA `(.L_x_176) ;  /* 0xffffffd000888947 */ /* 0x000fea000383ffff */
[----:B------:R-:W-:Y:S05]  /*2fd0*/  BSYNC B1 ;  /* 0x0000000000017941 */ /* 0x000fea0003800000 */
.L_x_101:
[----:B------:R-:W-:Y:S05]  /*2fe0*/  EXIT ;  /* 0x000000000000794d */ /* 0x000fea0003800000 */
.L_x_123:
[----:B------:R-:W-:Y:S01]  /*2ff0*/  HFMA2 R3, -RZ, RZ, 0, 1.847743988037109375e-06 ;  /* 0x0000001fff037431 */ /* 0x000fe200000001ff */
[----:B------:R-:W-:Y:S01]  /*3000*/  BSSY B2, `(.L_x_177) ;  /* 0x0000007000027945 */ /* 0x000fe20003800000 */
[----:B-----5:R-:W-:Y:S01]  /*3010*/  MOV R0, R8 ;  /* 0x0000000800007202 */ /* 0x020fe20000000f00 */
[----:B------:R-:W-:Y:S01]  /*3020*/  IMAD.MOV.U32 R2, RZ, RZ, R7 ;  /* 0x000000ffff027224 */ /* 0x000fe200078e0007 */
[----:B------:R-:W-:-:S07]  /*3030*/  MOV R23, R6 ;  /* 0x0000000600177202 */ /* 0x000fce0000000f00 */
[----:B------:R-:W-:Y:S05]  /*3040*/  WARPSYNC.COLLECTIVE R23, `(.L_x_178) ;  /* 0x0000000017087348 */ /* 0x000fea0003c00000 */
[----:B------:R0:W1:Y:S02]  /*3050*/  SHFL.IDX P0, R0, R0, R2, R3 ;  /* 0x0000000200007389 */ /* 0x0000640000000003 */
[----:B01----:R-:W-:Y:S05]  /*3060*/  ENDCOLLECTIVE ;  /* 0x000000000000791b */ /* 0x003fea0003800000 */
.L_x_178:
[----:B------:R-:W-:Y:S05]  /*3070*/  BSYNC B2 ;  /* 0x0000000000027941 */ /* 0x000fea0003800000 */
.L_x_177:
[----:B------:R-:W-:Y:S01]  /*3080*/  MOV R6, R0 ;  /* 0x0000000000067202 */ /* 0x000fe20000000f00 */
[----:B------:R-:W-:Y:S06]  /*3090*/  BRA `(.L_x_179) ;  /* 0xffffffdc00707947 */ /* 0x000fec000383ffff */
.L_x_128:
[----:B------:R-:W-:Y:S01]  /*30a0*/  BSSY B2, `(.L_x_180) ;  /* 0x0000007000027945 */ /* 0x000fe20003800000 */
[----:B-1----:R-:W-:Y:S01]  /*30b0*/  MOV R2, R5 ;  /* 0x0000000500027202 */ /* 0x002fe20000000f00 */
[----:B------:R-:W-:Y:S01]  /*30c0*/  IMAD.MOV.U32 R3, RZ, RZ, 0x1f ;  /* 0x0000001fff037424 */ /* 0x000fe200078e00ff */
[----:B------:R-:W-:-:S07]  /*30d0*/  MOV R23, R4 ;  /* 0x0000000400177202 */ /* 0x000fce0000000f00 */
[----:B0----5:R-:W-:Y:S05]  /*30e0*/  WARPSYNC.COLLECTIVE R23, `(.L_x_181) ;  /* 0x0000000017087348 */ /* 0x021fea0003c00000 */
[----:B-----5:R1:W2:Y:S02]  /*30f0*/  SHFL.IDX P0, R0, R0, R2, R3 ;  /* 0x0000000200007389 */ /* 0x0202a40000000003 */
[----:B012---:R-:W-:Y:S05]  /*3100*/  ENDCOLLECTIVE ;  /* 0x000000000000791b */ /* 0x007fea0003800000 */
.L_x_181:
[----:B------:R-:W-:Y:S05]  /*3110*/  BSYNC B2 ;  /* 0x0000000000027941 */ /* 0x000fea0003800000 */
.L_x_180:
[----:B------:R-:W-:Y:S05]  /*3120*/  BRA `(.L_x_182) ;  /* 0xffffffdc00cc7947 */ /* 0x000fea000383ffff */
.L_x_132:
[----:B-12---:R-:W-:Y:S01]  /*3130*/  HFMA2 R3, -RZ, RZ, 0, 1.847743988037109375e-06 ;  /* 0x0000001fff037431 */ /* 0x006fe200000001ff */
[----:B------:R-:W-:Y:S01]  /*3140*/  BSSY B2, `(.L_x_183) ;  /* 0x0000006000027945 */ /* 0x000fe20003800000 */
[----:B------:R-:W-:Y:S02]  /*3150*/  MOV R2, R5 ;  /* 0x0000000500027202 */ /* 0x000fe40000000f00 */
[----:B------:R-:W-:-:S07]  /*3160*/  MOV R23, R4 ;  /* 0x0000000400177202 */ /* 0x000fce0000000f00 */
[----:B0----5:R-:W-:Y:S05]  /*3170*/  WARPSYNC.COLLECTIVE R23, `(.L_x_184) ;  /* 0x0000000017087348 */ /* 0x021fea0003c00000 */
[----:B-----5:R1:W2:Y:S02]  /*3180*/  SHFL.IDX P0, R0, R0, R2, R3 ;  /* 0x0000000200007389 */ /* 0x0202a40000000003 */
[----:B012---:R-:W-:Y:S05]  /*3190*/  ENDCOLLECTIVE ;  /* 0x000000000000791b */ /* 0x007fea0003800000 */
.L_x_184:
[----:B------:R-:W-:Y:S05]  /*31a0*/  BSYNC B2 ;  /* 0x0000000000027941 */ /* 0x000fea0003800000 */
.L_x_183:
[----:B------:R-:W-:Y:S05]  /*31b0*/  BRA `(.L_x_185) ;  /* 0xffffffe000287947 */ /* 0x000fea000383ffff */
.L_x_138:
[----:B0-----:R-:W-:Y:S01]  /*31c0*/  HFMA2 R3, -RZ, RZ, 0, 1.847743988037109375e-06 ;  /* 0x0000001fff037431 */ /* 0x001fe200000001ff */
[----:B------:R-:W-:Y:S01]  /*31d0*/  BSSY B2, `(.L_x_186) ;  /* 0x0000006000027945 */ /* 0x000fe20003800000 */
[----:B------:R-:W-:Y:S01]  /*31e0*/  IMAD.MOV.U32 R2, RZ, RZ, R7 ;  /* 0x000000ffff027224 */ /* 0x000fe200078e0007 */
[----:B------:R-:W-:-:S07]  /*31f0*/  MOV R23, R6 ;  /* 0x0000000600177202 */ /* 0x000fce0000000f00 */
[----:B-----5:R-:W-:Y:S05]  /*3200*/  WARPSYNC.COLLECTIVE R23, `(.L_x_187) ;  /* 0x0000000017087348 */ /* 0x020fea0003c00000 */
[----:B-----5:R0:W1:Y:S02]  /*3210*/  SHFL.IDX P0, R0, R0, R2, R3 ;  /* 0x0000000200007389 */ /* 0x0200640000000003 */
[----:B01----:R-:W-:Y:S05]  /*3220*/  ENDCOLLECTIVE ;  /* 0x000000000000791b */ /* 0x003fea0003800000 */
.L_x_187:
[----:B------:R-:W-:Y:S05]  /*3230*/  BSYNC B2 ;  /* 0x0000000000027941 */ /* 0x000fea0003800000 */
.L_x_186:
[----:B------:R-:W-:Y:S05]  /*3240*/  BRA `(.L_x_188) ;  /* 0xffffffe4000c7947 */ /* 0x000fea000383ffff */
.L_x_144:
[----:B01----:R-:W-:Y:S01]  /*3250*/  HFMA2 R3, -RZ, RZ, 0, 1.847743988037109375e-06 ;  /* 0x0000001fff037431 */ /* 0x003fe200000001ff */
[----:B------:R-:W-:Y:S01]  /*3260*/  BSSY B2, `(.L_x_189) ;  /* 0x0000006000027945 */ /* 0x000fe20003800000 */
[----:B------:R-:W-:Y:S01]  /*3270*/  MOV R2, R7 ;  /* 0x0000000700027202 */ /* 0x000fe20000000f00 */
[----:B------:R-:W-:-:S07]  /*3280*/  IMAD.MOV.U32 R23, RZ, RZ, R6 ;  /* 0x000000ffff177224 */ /* 0x000fce00078e0006 */
[----:B-----5:R-:W-:Y:S05]  /*3290*/  WARPSYNC.COLLECTIVE R23, `(.L_x_190) ;  /* 0x0000000017087348 */ /* 0x020fea0003c00000 */
[----:B-----5:R0:W1:Y:S02]  /*32a0*/  SHFL.IDX P0, R0, R0, R2, R3 ;  /* 0x0000000200007389 */ /* 0x0200640000000003 */
[----:B01----:R-:W-:Y:S05]  /*32b0*/  ENDCOLLECTIVE ;  /* 0x000000000000791b */ /* 0x003fea0003800000 */
.L_x_190:
[----:B------:R-:W-:Y:S05]  /*32c0*/  BSYNC B2 ;  /* 0x0000000000027941 */ /* 0x000fea0003800000 */
.L_x_189:
[----:B------:R-:W-:Y:S05]  /*32d0*/  BRA `(.L_x_191) ;  /* 0xffffffe400e47947 */ /* 0x000fea000383ffff */
.L_x_150:
[----:B-----5:R-:W-:Y:S01]  /*32e0*/  MOV R0, R3 ;  /* 0x0000000300007202 */ /* 0x020fe20000000f00 */
[----:B------:R-:W-:Y:S01]  /*32f0*/  HFMA2 R3, -RZ, RZ, 0, 1.847743988037109375e-06 ;  /* 0x0000001fff037431 */ /* 0x000fe200000001ff */
[----:B------:R-:W-:Y:S01]  /*3300*/  BSSY B2, `(.L_x_192) ;  /* 0x0000005000027945 */ /* 0x000fe20003800000 */
[----:B------:R-:W-:-:S07]  /*3310*/  MOV R23, R10 ;  /* 0x0000000a00177202 */ /* 0x000fce0000000f00 */
[----:B0-2---:R-:W-:Y:S05]  /*3320*/  WARPSYNC.COLLECTIVE R23, `(.L_x_193) ;  /* 0x0000000017087348 */ /* 0x005fea0003c00000 */
[----:B------:R1:W3:Y:S02]  /*3330*/  SHFL.IDX P0, R0, R0, R2, R3 ;  /* 0x0000000200007389 */ /* 0x0002e40000000003 */
[----:B0123--:R-:W-:Y:S05]  /*3340*/  ENDCOLLECTIVE ;  /* 0x000000000000791b */ /* 0x00ffea0003800000 */
.L_x_193:
[----:B------:R-:W-:Y:S05]  /*3350*/  BSYNC B2 ;  /* 0x0000000000027941 */ /* 0x000fea0003800000 */
.L_x_192:
[----:B------:R-:W-:Y:S01]  /*3360*/  MOV R2, R0 ;  /* 0x0000000000027202 */ /* 0x000fe20000000f00 */
[----:B------:R-:W-:Y:S06]  /*3370*/  BRA `(.L_x_194) ;  /* 0xffffffe800bc7947 */ /* 0x000fec000383ffff */
.L_x_154:
[----:B------:R-:W-:Y:S01]  /*3380*/  BSSY B2, `(.L_x_195) ;  /* 0x0000007000027945 */ /* 0x000fe20003800000 */
[----:B-----5:R-:W-:Y:S01]  /*3390*/  IMAD.MOV.U32 R0, RZ, RZ, R3 ;  /* 0x000000ffff007224 */ /* 0x020fe200078e0003 */
[----:B------:R-:W-:Y:S02]  /*33a0*/  MOV R3, 0x1f ;  /* 0x0000001f00037802 */ /* 0x000fe40000000f00 */
[----:B-1----:R-:W-:-:S07]  /*33b0*/  MOV R23, R24 ;  /* 0x0000001800177202 */ /* 0x002fce0000000f00 */
[----:B0-----:R-:W-:Y:S05]  /*33c0*/  WARPSYNC.COLLECTIVE R23, `(.L_x_196) ;  /* 0x0000000017087348 */ /* 0x001fea0003c00000 */
[----:B------:R1:W2:Y:S02]  /*33d0*/  SHFL.IDX P0, R0, R0, R2, R3 ;  /* 0x0000000200007389 */ /* 0x0002a40000000003 */
[----:B012---:R-:W-:Y:S05]  /*33e0*/  ENDCOLLECTIVE ;  /* 0x000000000000791b */ /* 0x007fea0003800000 */
.L_x_196:
[----:B------:R-:W-:Y:S05]  /*33f0*/  BSYNC B2 ;  /* 0x0000000000027941 */ /* 0x000fea0003800000 */
.L_x_195:
[----:B------:R-:W-:Y:S01]  /*3400*/  MOV R2, R0 ;  /* 0x0000000000027202 */ /* 0x000fe20000000f00 */
[----:B------:R-:W-:Y:S06]  /*3410*/  BRA `(.L_x_197) ;  /* 0xffffffec00707947 */ /* 0x000fec000383ffff */
.L_x_160:
[----:B--2---:R-:W-:Y:S01]  /*3420*/  HFMA2 R3, -RZ, RZ, 0, 1.847743988037109375e-06 ;  /* 0x0000001fff037431 */ /* 0x004fe200000001ff */
[----:B------:R-:W-:Y:S06]  /*3430*/  BSSY B2, `(.L_x_198) ;  /* 0x0000004000027945 */ /* 0x000fec0003800000 */
[----:B01---5:R-:W-:Y:S05]  /*3440*/  WARPSYNC.COLLECTIVE R23, `(.L_x_199) ;  /* 0x0000000017087348 */ /* 0x023fea0003c00000 */
[----:B-----5:R2:W3:Y:S02]  /*3450*/  SHFL.IDX P0, R0, R0, R2, R3 ;  /* 0x0000000200007389 */ /* 0x0204e40000000003 */
[----:B0123--:R-:W-:Y:S05]  /*3460*/  ENDCOLLECTIVE ;  /* 0x000000000000791b */ /* 0x00ffea0003800000 */
.L_x_199:
[----:B------:R-:W-:Y:S05]  /*3470*/  BSYNC B2 ;  /* 0x0000000000027941 */ /* 0x000fea0003800000 */
.L_x_198:
[----:B------:R-:W-:Y:S05]  /*3480*/  BRA `(.L_x_200) ;  /* 0xfffffff000307947 */ /* 0x000fea000383ffff */
.L_x_166:
[----:B------:R-:W-:Y:S01]  /*3490*/  BSSY B2, `(.L_x_201) ;  /* 0x0000005000027945 */ /* 0x000fe20003800000 */
[----:B--2---:R-:W-:-:S07]  /*34a0*/  IMAD.MOV.U32 R3, RZ, RZ, 0x1f ;  /* 0x0000001fff037424 */ /* 0x004fce00078e00ff */
[----:B01-3-5:R-:W-:Y:S05]  /*34b0*/  WARPSYNC.COLLECTIVE R23, `(.L_x_202) ;  /* 0x0000000017087348 */ /* 0x02bfea0003c00000 */
[----:B-----5:R2:W4:Y:S02]  /*34c0*/  SHFL.IDX P0, R0, R0, R2, R3 ;  /* 0x0000000200007389 */ /* 0x0205240000000003 */
[----:B01234-:R-:W-:Y:S05]  /*34d0*/  ENDCOLLECTIVE ;  /* 0x000000000000791b */ /* 0x01ffea0003800000 */
.L_x_202:
[----:B------:R-:W-:Y:S05]  /*34e0*/  BSYNC B2 ;  /* 0x0000000000027941 */ /* 0x000fea0003800000 */
.L_x_201:
[----:B------:R-:W-:Y:S05]  /*34f0*/  BRA `(.L_x_203) ;  /* 0xfffffff000f07947 */ /* 0x000fea000383ffff */
        .weak           $__internal_1_$__cuda_sm3x_div_rn_noftz_f32_slowpath
        .type           $__internal_1_$__cuda_sm3x_div_rn_noftz_f32_slowpath,@function
        .size           $__internal_1_$__cuda_sm3x_div_rn_noftz_f32_slowpath,(.L_x_217 - $__internal_1_$__cuda_sm3x_div_rn_noftz_f32_slowpath)
$__internal_1_$__cuda_sm3x_div_rn_noftz_f32_slowpath:
        /* <DEDUP_REMOVED lines=17> */
[C---:B------:R-:W-:Y:S02]  /*3610*/  FSETP.NEU.FTZ.AND P2, PT, |R0|.reuse, +INF , PT ;  /* 0x7f8000000000780b */ /* 0x040fe40003f5d200 */
        /* <DEDUP_REMOVED lines=9> */
[----:B------:R-:W-:Y:S02]  /*36b0*/  IADD3 R2, PT, PT, R26, -0x1, RZ ;  /* 0xffffffff1a027810 */ /* 0x000fe40007ffe0ff */
[----:B------:R-:W-:Y:S02]  /*36c0*/  ISETP.GE.AND P1, PT, R25, RZ, PT ;  /* 0x000000ff1900720c */ /* 0x000fe40003f26270 */
[----:B------:R-:W-:-:S11]  /*36d0*/  ISETP.GE.AND P0, PT, R2, RZ, PT ;  /* 0x000000ff0200720c */ /* 0x000fd60003f06270 */
[----:B------:R-:W-:Y:S02]  /*36e0*/  @!P1 FFMA R3, R3, 1.84467440737095516160e+19, RZ ;  /* 0x5f80000003039823 */ /* 0x000fe400000000ff */
[----:B------:R-:W-:Y:S01]  /*36f0*/  @P0 IMAD.MOV.U32 R2, RZ, RZ, RZ ;  /* 0x000000ffff020224 */ /* 0x000fe200078e00ff */
[----:B------:R-:W-:Y:S01]  /*3700*/  @!P0 MOV R2, 0xffffffc0 ;  /* 0xffffffc000028802 */ /* 0x000fe20000000f00 */
[----:B------:R-:W-:-:S03]  /*3710*/  @!P0 FFMA R0, R0, 1.84467440737095516160e+19, RZ ;  /* 0x5f80000000008823 */ /* 0x000fc600000000ff */
[----:B------:R-:W-:-:S07]  /*3720*/  @!P1 IADD3 R2, PT, PT, R2, 0x40, RZ ;  /* 0x0000004002029810 */ /* 0x000fce0007ffe0ff */
.L_x_205:
[----:B------:R-:W-:Y:S01]  /*3730*/  LEA R28, R24, 0xc0800000, 0x17 ;  /* 0xc0800000181c7811 */ /* 0x000fe200078eb8ff */
[----:B------:R-:W-:Y:S01]  /*3740*/  BSSY.RECONVERGENT B3, `(.L_x_210) ;  /* 0x0000036000037945 */ /* 0x000fe20003800200 */
[----:B------:R-:W-:Y:S02]  /*3750*/  IADD3 R27, PT, PT, R26, -0x7f, RZ ;  /* 0xffffff811a1b7810 */ /* 0x000fe40007ffe0ff */
[----:B------:R-:W-:-:S03]  /*3760*/  IADD3 R29, PT, PT, -R28, R3, RZ ;  /* 0x000000031c1d7210 */ /* 0x000fc60007ffe1ff */
[----:B------:R-:W-:Y:S01]  /*3770*/  IMAD R0, R27, -0x800000, R0 ;  /* 0xff8000001b007824 */ /* 0x000fe200078e0200 */
[----:B------:R-:W0:Y:S01]  /*3780*/  MUFU.RCP R28, R29 ;  /* 0x0000001d001c7308 */ /* 0x000e220000001000 */
[----:B------:R-:W-:Y:S01]  /*3790*/  FADD.FTZ R25, -R29, -RZ ;  /* 0x800000ff1d197221 */ /* 0x000fe20000010100 */
[----:B------:R-:W-:-:S05]  /*37a0*/  IADD3 R27, PT, PT, R27, 0x7f, -R24 ;  /* 0x0000007f1b1b7810 */ /* 0x000fca0007ffe818 */
[----:B------:R-:W-:Y:S02]  /*37b0*/  IMAD.IADD R27, R27, 0x1, R2 ;  /* 0x000000011b1b7824 */ /* 0x000fe400078e0202 */
[----:B0-----:R-:W-:-:S04]  /*37c0*/  FFMA R3, R28, R25, 1 ;  /* 0x3f8000001c037423 */ /* 0x001fc80000000019 */
        /* <DEDUP_REMOVED lines=22> */
[C---:B------:R-:W-:Y:S02]  /*3930*/  IADD3 R25, PT, PT, R2.reuse, 0x20, RZ ;  /* 0x0000002002197810 */ /* 0x040fe40007ffe0ff */
        /* <DEDUP_REMOVED lines=14> */
[----:B------:R-:W-:-:S05]  /*3a20*/  LOP3.LUT R2, R2, R3, RZ, 0xc0, !PT ;  /* 0x0000000302027212 */ /* 0x000fca00078ec0ff */
[----:B------:R-:W-:-:S05]  /*3a30*/  IMAD.IADD R25, R25, 0x1, R2 ;  /* 0x0000000119197824 */ /* 0x000fca00078e0202 */
[----:B------:R-:W-:Y:S01]  /*3a40*/  LOP3.LUT R0, R25, R0, RZ, 0xfc, !PT ;  /* 0x0000000019007212 */ /* 0x000fe200078efcff */
[----:B------:R-:W-:Y:S06]  /*3a50*/  BRA `(.L_x_213) ;  /* 0x0000000000107947 */ /* 0x000fec0003800000 */
.L_x_212:
[----:B------:R-:W-:-:S04]  /*3a60*/  LOP3.LUT R0, R0, 0x80000000, RZ, 0xc0, !PT ;  /* 0x8000000000007812 */ /* 0x000fc800078ec0ff */
[----:B------:R-:W-:Y:S01]  /*3a70*/  LOP3.LUT R0, R0, 0x7f800000, RZ, 0xfc, !PT ;  /* 0x7f80000000007812 */ /* 0x000fe200078efcff */
[----:B------:R-:W-:Y:S06]  /*3a80*/  BRA `(.L_x_213) ;  /* 0x0000000000047947 */ /* 0x000fec0003800000 */
.L_x_211:
[----:B------:R-:W-:-:S07]  /*3a90*/  LEA R0, R27, R0, 0x17 ;  /* 0x000000001b007211 */ /* 0x000fce00078eb8ff */
.L_x_213:
[----:B------:R-:W-:Y:S05]  /*3aa0*/  BSYNC.RECONVERGENT B3 ;  /* 0x0000000000037941 */ /* 0x000fea0003800200 */
.L_x_210:
[----:B------:R-:W-:Y:S05]  /*3ab0*/  BRA `(.L_x_214) ;  /* 0x0000000000207947 */ /* 0x000fea0003800000 */
.L_x_209:
[----:B------:R-:W-:-:S04]  /*3ac0*/  LOP3.LUT R0, R3, 0x80000000, R0, 0x48, !PT ;  /* 0x8000000003007812 */ /* 0x000fc800078e4800 */
[----:B------:R-:W-:Y:S01]  /*3ad0*/  LOP3.LUT R0, R0, 0x7f800000, RZ, 0xfc, !PT ;  /* 0x7f80000000007812 */ /* 0x000fe200078efcff */
[----:B------:R-:W-:Y:S06]  /*3ae0*/  BRA `(.L_x_214) ;  /* 0x0000000000147947 */ /* 0x000fec0003800000 */
.L_x_208:
[----:B------:R-:W-:Y:S01]  /*3af0*/  LOP3.LUT R0, R3, 0x80000000, R0, 0x48, !PT ;  /* 0x8000000003007812 */ /* 0x000fe200078e4800 */
[----:B------:R-:W-:Y:S06]  /*3b00*/  BRA `(.L_x_214) ;  /* 0x00000000000c7947 */ /* 0x000fec0003800000 */
.L_x_207:
[----:B------:R-:W0:Y:S01]  /*3b10*/  MUFU.RSQ R0, -QNAN ;  /* 0xffc0000000007908 */ /* 0x000e220000001400 */
[----:B------:R-:W-:Y:S05]  /*3b20*/  BRA `(.L_x_214) ;  /* 0x0000000000047947 */ /* 0x000fea0003800000 */
.L_x_206:
[----:B------:R-:W-:-:S07]  /*3b30*/  FADD.FTZ R0, R0, R3 ;  /* 0x0000000300007221 */ /* 0x000fce0000010000 */
.L_x_214:
[----:B------:R-:W-:Y:S05]  /*3b40*/  BSYNC.RECONVERGENT B2 ;  /* 0x0000000000027941 */ /* 0x000fea0003800200 */
.L_x_204:
[----:B------:R-:W-:Y:S01]  /*3b50*/  HFMA2 R3, -RZ, RZ, 0, 0 ;  /* 0x00000000ff037431 */ /* 0x000fe200000001ff */
[----:B------:R-:W-:Y:S02]  /*3b60*/  MOV R2, R23 ;  /* 0x0000001700027202 */ /* 0x000fe40000000f00 */
[----:B0-----:R-:W-:Y:S02]  /*3b70*/  MOV R25, R0 ;  /* 0x0000000000197202 */ /* 0x001fe40000000f00 */
[----:B------:R-:W-:Y:S05]  /*3b80*/  RET.REL.NODEC R2 `(lrsi_batch_f32) ;  /* 0xffffffc4021c7950 */ /* 0x000fea0003c3ffff */
.L_x_215:
        /* <DEDUP_REMOVED lines=15> */
.L_x_217:


//--------------------- .nv.shared.reserved.0     --------------------------
	.section	.nv.shared.reserved.0,"aw",@nobits
	.weak		__nv_reservedSMEM_offset_0_alias
	.size		__nv_reservedSMEM_offset_0_alias, 0, 64
	.other		__nv_reservedSMEM_offset_0_alias,@"STO_CUDA_RESERVED_SHARED STV_DEFAULT"
__nv_reservedSMEM_offset_0_alias:
	.zero		0
	.zero		64


//--------------------- .nv.constant0.lrsi_many_series_one_param_f32 --------------------------
	.section	.nv.constant0.lrsi_many_series_one_param_f32,"a",@progbits
	.sectionflags	@""
	.align	4
.nv.constant0.lrsi_many_series_one_param_f32:
	.zero		936


//--------------------- .nv.constant0.lrsi_batch_f32 --------------------------
	.section	.nv.constant0.lrsi_batch_f32,"a",@progbits
	.sectionflags	@""
	.align	4
.nv.constant0.lrsi_batch_f32:
	.zero		936


//--------------------- SYMBOLS --------------------------

	.type		.nv.reservedSmem.offset0,@object
	.size		.nv.reservedSmem.offset0,0x4
